//
// Generated by NVIDIA NVVM Compiler
//
// Compiler Build ID: CL-36424714
// Cuda compilation tools, release 13.0, V13.0.88
// Based on NVVM 20.0.0
//

.version 9.0
.target sm_100
.address_size 64

	// .globl	_Z9kernel_n4iiiiiiPfiPiS_S_S0_
.extern .func  (.param .b32 func_retval0) vprintf
(
	.param .b64 vprintf_param_0,
	.param .b64 vprintf_param_1
)
;
// _ZZ9kernel_n4iiiiiiPfiPiS_S_S0_E8shared_w has been demoted
// _ZZ9kernel_n4iiiiiiPfiPiS_S_S0_E14shared_nearest has been demoted
// _ZZ9kernel_n4iiiiiiPfiPiS_S_S0_E15shared_blockMap has been demoted
.global .align 1 .b8 $str[210] = {84, 104, 114, 101, 97, 100, 32, 48, 44, 48, 32, 111, 102, 32, 66, 108, 111, 99, 107, 32, 48, 44, 48, 32, 116, 111, 111, 107, 32, 37, 100, 32, 116, 111, 116, 97, 108, 32, 99, 121, 99, 108, 101, 115, 46, 32, 73, 116, 32, 114, 101, 113, 117, 105, 114, 101, 100, 58, 10, 126, 32, 37, 100, 32, 99, 121, 99, 108, 101, 115, 32, 116, 111, 32, 119, 114, 105, 116, 101, 32, 116, 111, 32, 115, 104, 97, 114, 101, 100, 32, 109, 101, 109, 111, 114, 121, 46, 10, 126, 32, 37, 100, 32, 99, 121, 99, 108, 101, 115, 32, 116, 111, 32, 99, 111, 109, 112, 117, 116, 101, 32, 100, 97, 116, 97, 46, 10, 126, 32, 37, 100, 32, 99, 121, 99, 108, 101, 115, 32, 116, 111, 32, 99, 111, 110, 118, 101, 114, 116, 32, 115, 104, 97, 114, 101, 100, 32, 109, 101, 109, 111, 114, 121, 32, 116, 111, 32, 103, 108, 111, 98, 97, 108, 32, 109, 101, 109, 111, 114, 121, 46, 10, 37, 100, 32, 99, 121, 99, 108, 101, 115, 32, 117, 110, 97, 99, 99, 111, 117, 110, 116, 101, 100, 32, 102, 111, 114, 46, 10};

.visible .entry _Z9kernel_n4iiiiiiPfiPiS_S_S0_(
	.param .u32 _Z9kernel_n4iiiiiiPfiPiS_S_S0__param_0,
	.param .u32 _Z9kernel_n4iiiiiiPfiPiS_S_S0__param_1,
	.param .u32 _Z9kernel_n4iiiiiiPfiPiS_S_S0__param_2,
	.param .u32 _Z9kernel_n4iiiiiiPfiPiS_S_S0__param_3,
	.param .u32 _Z9kernel_n4iiiiiiPfiPiS_S_S0__param_4,
	.param .u32 _Z9kernel_n4iiiiiiPfiPiS_S_S0__param_5,
	.param .u64 .ptr .align 1 _Z9kernel_n4iiiiiiPfiPiS_S_S0__param_6,
	.param .u32 _Z9kernel_n4iiiiiiPfiPiS_S_S0__param_7,
	.param .u64 .ptr .align 1 _Z9kernel_n4iiiiiiPfiPiS_S_S0__param_8,
	.param .u64 .ptr .align 1 _Z9kernel_n4iiiiiiPfiPiS_S_S0__param_9,
	.param .u64 .ptr .align 1 _Z9kernel_n4iiiiiiPfiPiS_S_S0__param_10,
	.param .u64 .ptr .align 1 _Z9kernel_n4iiiiiiPfiPiS_S_S0__param_11
)
{
	.local .align 8 .b8 	__local_depot0[24];
	.reg .b64 	%SP;
	.reg .b64 	%SPL;
	.reg .pred 	%p<68>;
	.reg .b32 	%r<153>;
	.reg .b32 	%f<75>;
	.reg .b64 	%rd<49>;
	// demoted variable
	.shared .align 4 .b8 _ZZ9kernel_n4iiiiiiPfiPiS_S_S0_E8shared_w[32];
	// demoted variable
	.shared .align 4 .b8 _ZZ9kernel_n4iiiiiiPfiPiS_S_S0_E14shared_nearest[16];
	// demoted variable
	.shared .align 4 .b8 _ZZ9kernel_n4iiiiiiPfiPiS_S_S0_E15shared_blockMap[108];
	mov.u64 	%SPL, __local_depot0;
	cvta.local.u64 	%SP, %SPL;
	ld.param.u32 	%r54, [_Z9kernel_n4iiiiiiPfiPiS_S_S0__param_0];
	ld.param.u32 	%r55, [_Z9kernel_n4iiiiiiPfiPiS_S_S0__param_1];
	ld.param.u32 	%r56, [_Z9kernel_n4iiiiiiPfiPiS_S_S0__param_2];
	ld.param.u32 	%r58, [_Z9kernel_n4iiiiiiPfiPiS_S_S0__param_4];
	ld.param.u32 	%r59, [_Z9kernel_n4iiiiiiPfiPiS_S_S0__param_5];
	ld.param.u64 	%rd10, [_Z9kernel_n4iiiiiiPfiPiS_S_S0__param_8];
	ld.param.u64 	%rd11, [_Z9kernel_n4iiiiiiPfiPiS_S_S0__param_9];
	ld.param.u64 	%rd6, [_Z9kernel_n4iiiiiiPfiPiS_S_S0__param_10];
	ld.param.u64 	%rd7, [_Z9kernel_n4iiiiiiPfiPiS_S_S0__param_11];
	cvta.to.global.u64 	%rd1, %rd11;
	cvta.to.global.u64 	%rd2, %rd10;
	// begin inline asm
	mov.u64 	%rd8, %clock64;
	// end inline asm
	mov.u32 	%r1, %ctaid.y;
	mov.u32 	%r2, %ctaid.x;
	mov.u32 	%r3, %tid.x;
	// begin inline asm
	mov.u64 	%rd9, %clock64;
	// end inline asm
	cvt.u32.u64 	%r4, %rd9;
	shl.b32 	%r61, %r56, 1;
	setp.ge.s32 	%p5, %r3, %r61;
	@%p5 bra 	$L__BB0_2;
	cvta.to.global.u64 	%rd12, %rd6;
	mul.wide.u32 	%rd13, %r3, 4;
	add.s64 	%rd14, %rd12, %rd13;
	ld.global.f32 	%f16, [%rd14];
	shl.b32 	%r62, %r3, 2;
	mov.u32 	%r63, _ZZ9kernel_n4iiiiiiPfiPiS_S_S0_E8shared_w;
	add.s32 	%r64, %r63, %r62;
	st.shared.f32 	[%r64], %f16;
$L__BB0_2:
	setp.ge.s32 	%p6, %r3, %r56;
	@%p6 bra 	$L__BB0_4;
	cvta.to.global.u64 	%rd15, %rd7;
	mul.wide.u32 	%rd16, %r3, 4;
	add.s64 	%rd17, %rd15, %rd16;
	ld.global.u32 	%r65, [%rd17];
	shl.b32 	%r66, %r3, 2;
	mov.u32 	%r67, _ZZ9kernel_n4iiiiiiPfiPiS_S_S0_E14shared_nearest;
	add.s32 	%r68, %r67, %r66;
	st.shared.u32 	[%r68], %r65;
$L__BB0_4:
	setp.ge.s32 	%p7, %r3, %r59;
	shl.b32 	%r69, %r3, 2;
	mov.u32 	%r70, _ZZ9kernel_n4iiiiiiPfiPiS_S_S0_E15shared_blockMap;
	add.s32 	%r5, %r70, %r69;
	@%p7 bra 	$L__BB0_6;
	mov.b32 	%r71, 0;
	st.shared.u32 	[%r5], %r71;
$L__BB0_6:
	bar.sync 	0;
	// begin inline asm
	mov.u64 	%rd18, %clock64;
	// end inline asm
	cvt.u32.u64 	%r72, %rd18;
	sub.s32 	%r6, %r72, %r4;
	// begin inline asm
	mov.u64 	%rd19, %clock64;
	// end inline asm
	cvt.u32.u64 	%r7, %rd19;
	setp.ne.s32 	%p8, %r3, 0;
	@%p8 bra 	$L__BB0_37;
	setp.ge.s32 	%p9, %r1, %r54;
	setp.ge.s32 	%p10, %r2, %r55;
	or.pred  	%p11, %p9, %p10;
	setp.lt.s32 	%p12, %r56, 1;
	or.pred  	%p13, %p11, %p12;
	@%p13 bra 	$L__BB0_37;
	mul.lo.s32 	%r8, %r56, %r2;
	add.s32 	%r9, %r58, -1;
	mov.b32 	%r143, 0;
	cvt.u64.u32 	%rd27, %r8;
$L__BB0_9:
	ld.param.u32 	%r141, [_Z9kernel_n4iiiiiiPfiPiS_S_S0__param_3];
	setp.eq.s32 	%p14, %r56, 1;
	mad.lo.s32 	%r11, %r56, %r1, %r143;
	setp.lt.s32 	%p15, %r11, 1;
	add.s32 	%r76, %r141, -1;
	setp.ge.s32 	%p16, %r11, %r76;
	or.pred  	%p1, %p15, %p16;
	mul.lo.s32 	%r12, %r11, %r58;
	shl.b32 	%r77, %r143, 2;
	mov.u32 	%r78, _ZZ9kernel_n4iiiiiiPfiPiS_S_S0_E14shared_nearest;
	add.s32 	%r13, %r78, %r77;
	shl.b32 	%r79, %r143, 3;
	mov.u32 	%r80, _ZZ9kernel_n4iiiiiiPfiPiS_S_S0_E8shared_w;
	add.s32 	%r14, %r80, %r79;
	mov.b32 	%r152, 0;
	@%p14 bra 	$L__BB0_28;
	and.b32  	%r84, %r56, 2147483646;
	neg.s32 	%r151, %r84;
	mul.lo.s32 	%r85, %r58, %r11;
	shl.b32 	%r86, %r85, 1;
	shl.b32 	%r87, %r8, 1;
	add.s32 	%r149, %r87, %r86;
	add.s32 	%r145, %r8, %r12;
	shl.b32 	%r144, %r145, 1;
	add.s32 	%r147, %r80, 8;
	add.s32 	%r146, %r78, 4;
	mov.b32 	%r150, 1;
	cvt.s64.s32 	%rd26, %r12;
	mov.u32 	%r148, %r8;
$L__BB0_11:
	@%p1 bra 	$L__BB0_19;
	setp.lt.s32 	%p17, %r148, 1;
	setp.ge.s32 	%p18, %r148, %r9;
	or.pred  	%p19, %p17, %p18;
	@%p19 bra 	$L__BB0_19;
	ld.shared.u32 	%r90, [%r13];
	ld.shared.u32 	%r27, [%r146+-4];
	mul.wide.s32 	%rd20, %r144, 4;
	add.s64 	%rd21, %rd2, %rd20;
	ld.global.u32 	%r91, [%rd21];
	ld.global.u32 	%r92, [%rd21+4];
	ld.shared.f32 	%f17, [%r14];
	ld.shared.f32 	%f1, [%r14+4];
	ld.shared.f32 	%f2, [%r147+-8];
	ld.shared.f32 	%f3, [%r147+-4];
	mul.wide.s32 	%rd22, %r145, 4;
	add.s64 	%rd23, %rd1, %rd22;
	ld.global.f32 	%f4, [%rd23];
	mul.f32 	%f5, %f17, %f4;
	shl.b32 	%r93, %r91, 2;
	mov.u32 	%r94, _ZZ9kernel_n4iiiiiiPfiPiS_S_S0_E15shared_blockMap;
	add.s32 	%r28, %r94, %r93;
	ld.shared.f32 	%f18, [%r28];
	fma.rn.f32 	%f19, %f2, %f5, %f18;
	st.shared.f32 	[%r28], %f19;
	shl.b32 	%r95, %r92, 2;
	add.s32 	%r29, %r94, %r95;
	ld.shared.f32 	%f20, [%r29+36];
	fma.rn.f32 	%f21, %f2, %f5, %f20;
	st.shared.f32 	[%r29+36], %f21;
	add.s32 	%r96, %r90, %r1;
	setp.gt.s32 	%p20, %r96, -1;
	setp.lt.s32 	%p21, %r96, %r54;
	and.pred  	%p2, %p20, %p21;
	not.pred 	%p22, %p2;
	@%p22 bra 	$L__BB0_15;
	mul.f32 	%f22, %f3, %f4;
	ld.shared.f32 	%f23, [%r28];
	fma.rn.f32 	%f24, %f2, %f22, %f23;
	st.shared.f32 	[%r28], %f24;
	ld.shared.f32 	%f25, [%r29+36];
	fma.rn.f32 	%f26, %f2, %f22, %f25;
	st.shared.f32 	[%r29+36], %f26;
$L__BB0_15:
	add.s32 	%r30, %r27, %r2;
	setp.lt.s32 	%p23, %r30, 0;
	setp.ge.s32 	%p24, %r30, %r55;
	or.pred  	%p25, %p23, %p24;
	@%p25 bra 	$L__BB0_17;
	ld.shared.f32 	%f27, [%r28];
	fma.rn.f32 	%f28, %f3, %f5, %f27;
	st.shared.f32 	[%r28], %f28;
	ld.shared.f32 	%f29, [%r29+36];
	fma.rn.f32 	%f30, %f3, %f5, %f29;
	st.shared.f32 	[%r29+36], %f30;
$L__BB0_17:
	or.pred  	%p29, %p22, %p23;
	or.pred  	%p30, %p24, %p29;
	@%p30 bra 	$L__BB0_19;
	mul.f32 	%f31, %f1, %f4;
	ld.shared.f32 	%f32, [%r28];
	fma.rn.f32 	%f33, %f3, %f31, %f32;
	st.shared.f32 	[%r28], %f33;
	ld.shared.f32 	%f34, [%r29+36];
	fma.rn.f32 	%f35, %f3, %f31, %f34;
	st.shared.f32 	[%r29+36], %f35;
$L__BB0_19:
	@%p1 bra 	$L__BB0_27;
	add.s32 	%r97, %r148, 1;
	setp.ge.s32 	%p31, %r97, %r9;
	@%p31 bra 	$L__BB0_27;
	ld.shared.u32 	%r98, [%r13];
	ld.shared.u32 	%r31, [%r146];
	add.s32 	%r99, %r149, 2;
	mul.wide.s32 	%rd24, %r99, 4;
	add.s64 	%rd25, %rd2, %rd24;
	ld.global.u32 	%r100, [%rd25];
	ld.global.u32 	%r101, [%rd25+4];
	ld.shared.f32 	%f36, [%r14];
	ld.shared.f32 	%f6, [%r14+4];
	ld.shared.f32 	%f7, [%r147];
	ld.shared.f32 	%f8, [%r147+4];
	add.s32 	%r102, %r150, -1;
	cvt.s64.s32 	%rd28, %r102;
	add.s64 	%rd29, %rd28, %rd27;
	add.s64 	%rd30, %rd29, %rd26;
	shl.b64 	%rd31, %rd30, 2;
	add.s64 	%rd32, %rd1, %rd31;
	ld.global.f32 	%f9, [%rd32+4];
	mul.f32 	%f10, %f36, %f9;
	shl.b32 	%r103, %r100, 2;
	mov.u32 	%r104, _ZZ9kernel_n4iiiiiiPfiPiS_S_S0_E15shared_blockMap;
	add.s32 	%r32, %r104, %r103;
	ld.shared.f32 	%f37, [%r32];
	fma.rn.f32 	%f38, %f7, %f10, %f37;
	st.shared.f32 	[%r32], %f38;
	shl.b32 	%r105, %r101, 2;
	add.s32 	%r33, %r104, %r105;
	ld.shared.f32 	%f39, [%r33+36];
	fma.rn.f32 	%f40, %f7, %f10, %f39;
	st.shared.f32 	[%r33+36], %f40;
	add.s32 	%r106, %r98, %r1;
	setp.gt.s32 	%p32, %r106, -1;
	setp.lt.s32 	%p33, %r106, %r54;
	and.pred  	%p3, %p32, %p33;
	not.pred 	%p34, %p3;
	@%p34 bra 	$L__BB0_23;
	mul.f32 	%f41, %f8, %f9;
	ld.shared.f32 	%f42, [%r32];
	fma.rn.f32 	%f43, %f7, %f41, %f42;
	st.shared.f32 	[%r32], %f43;
	ld.shared.f32 	%f44, [%r33+36];
	fma.rn.f32 	%f45, %f7, %f41, %f44;
	st.shared.f32 	[%r33+36], %f45;
$L__BB0_23:
	add.s32 	%r34, %r31, %r2;
	setp.lt.s32 	%p35, %r34, 0;
	setp.ge.s32 	%p36, %r34, %r55;
	or.pred  	%p37, %p35, %p36;
	@%p37 bra 	$L__BB0_25;
	ld.shared.f32 	%f46, [%r32];
	fma.rn.f32 	%f47, %f8, %f10, %f46;
	st.shared.f32 	[%r32], %f47;
	ld.shared.f32 	%f48, [%r33+36];
	fma.rn.f32 	%f49, %f8, %f10, %f48;
	st.shared.f32 	[%r33+36], %f49;
$L__BB0_25:
	or.pred  	%p41, %p34, %p35;
	or.pred  	%p42, %p36, %p41;
	@%p42 bra 	$L__BB0_27;
	mul.f32 	%f50, %f6, %f9;
	ld.shared.f32 	%f51, [%r32];
	fma.rn.f32 	%f52, %f8, %f50, %f51;
	st.shared.f32 	[%r32], %f52;
	ld.shared.f32 	%f53, [%r33+36];
	fma.rn.f32 	%f54, %f8, %f50, %f53;
	st.shared.f32 	[%r33+36], %f54;
$L__BB0_27:
	and.b32  	%r152, %r56, 2147483646;
	add.s32 	%r151, %r151, 2;
	add.s32 	%r150, %r150, 2;
	add.s32 	%r149, %r149, 4;
	add.s32 	%r148, %r148, 2;
	add.s32 	%r147, %r147, 16;
	add.s32 	%r146, %r146, 8;
	add.s32 	%r145, %r145, 2;
	add.s32 	%r144, %r144, 4;
	setp.ne.s32 	%p43, %r151, 0;
	@%p43 bra 	$L__BB0_11;
$L__BB0_28:
	and.b32  	%r107, %r56, 1;
	setp.eq.b32 	%p44, %r107, 1;
	not.pred 	%p45, %p44;
	or.pred  	%p46, %p45, %p1;
	@%p46 bra 	$L__BB0_36;
	add.s32 	%r45, %r152, %r8;
	setp.lt.s32 	%p47, %r45, 1;
	setp.ge.s32 	%p48, %r45, %r9;
	or.pred  	%p49, %p47, %p48;
	@%p49 bra 	$L__BB0_36;
	add.s32 	%r109, %r45, %r12;
	ld.shared.u32 	%r110, [%r13];
	shl.b32 	%r111, %r152, 2;
	mov.u32 	%r112, _ZZ9kernel_n4iiiiiiPfiPiS_S_S0_E14shared_nearest;
	add.s32 	%r113, %r112, %r111;
	ld.shared.u32 	%r46, [%r113];
	shl.b32 	%r114, %r109, 1;
	mul.wide.s32 	%rd33, %r114, 4;
	add.s64 	%rd34, %rd2, %rd33;
	ld.global.u32 	%r115, [%rd34];
	ld.global.u32 	%r116, [%rd34+4];
	ld.shared.f32 	%f55, [%r14];
	ld.shared.f32 	%f11, [%r14+4];
	shl.b32 	%r117, %r152, 3;
	mov.u32 	%r118, _ZZ9kernel_n4iiiiiiPfiPiS_S_S0_E8shared_w;
	add.s32 	%r119, %r118, %r117;
	ld.shared.f32 	%f12, [%r119];
	ld.shared.f32 	%f13, [%r119+4];
	mul.wide.s32 	%rd35, %r109, 4;
	add.s64 	%rd36, %rd1, %rd35;
	ld.global.f32 	%f14, [%rd36];
	mul.f32 	%f15, %f55, %f14;
	shl.b32 	%r120, %r115, 2;
	mov.u32 	%r121, _ZZ9kernel_n4iiiiiiPfiPiS_S_S0_E15shared_blockMap;
	add.s32 	%r47, %r121, %r120;
	ld.shared.f32 	%f56, [%r47];
	fma.rn.f32 	%f57, %f12, %f15, %f56;
	st.shared.f32 	[%r47], %f57;
	shl.b32 	%r122, %r116, 2;
	add.s32 	%r48, %r121, %r122;
	ld.shared.f32 	%f58, [%r48+36];
	fma.rn.f32 	%f59, %f12, %f15, %f58;
	st.shared.f32 	[%r48+36], %f59;
	add.s32 	%r123, %r110, %r1;
	setp.gt.s32 	%p50, %r123, -1;
	setp.lt.s32 	%p51, %r123, %r54;
	and.pred  	%p4, %p50, %p51;
	not.pred 	%p52, %p4;
	@%p52 bra 	$L__BB0_32;
	mul.f32 	%f60, %f13, %f14;
	ld.shared.f32 	%f61, [%r47];
	fma.rn.f32 	%f62, %f12, %f60, %f61;
	st.shared.f32 	[%r47], %f62;
	ld.shared.f32 	%f63, [%r48+36];
	fma.rn.f32 	%f64, %f12, %f60, %f63;
	st.shared.f32 	[%r48+36], %f64;
$L__BB0_32:
	add.s32 	%r49, %r46, %r2;
	setp.lt.s32 	%p53, %r49, 0;
	setp.ge.s32 	%p54, %r49, %r55;
	or.pred  	%p55, %p53, %p54;
	@%p55 bra 	$L__BB0_34;
	ld.shared.f32 	%f65, [%r47];
	fma.rn.f32 	%f66, %f13, %f15, %f65;
	st.shared.f32 	[%r47], %f66;
	ld.shared.f32 	%f67, [%r48+36];
	fma.rn.f32 	%f68, %f13, %f15, %f67;
	st.shared.f32 	[%r48+36], %f68;
$L__BB0_34:
	setp.ge.s32 	%p56, %r49, %r55;
	setp.lt.s32 	%p57, %r49, 0;
	or.pred  	%p59, %p52, %p57;
	or.pred  	%p60, %p56, %p59;
	@%p60 bra 	$L__BB0_36;
	mul.f32 	%f69, %f11, %f14;
	ld.shared.f32 	%f70, [%r47];
	fma.rn.f32 	%f71, %f13, %f69, %f70;
	st.shared.f32 	[%r47], %f71;
	ld.shared.f32 	%f72, [%r48+36];
	fma.rn.f32 	%f73, %f13, %f69, %f72;
	st.shared.f32 	[%r48+36], %f73;
$L__BB0_36:
	add.s32 	%r143, %r143, 1;
	setp.ne.s32 	%p61, %r143, %r56;
	@%p61 bra 	$L__BB0_9;
$L__BB0_37:
	setp.ge.s32 	%p62, %r3, %r59;
	bar.sync 	0;
	// begin inline asm
	mov.u64 	%rd37, %clock64;
	// end inline asm
	cvt.u32.u64 	%r124, %rd37;
	sub.s32 	%r51, %r124, %r7;
	// begin inline asm
	mov.u64 	%rd38, %clock64;
	// end inline asm
	cvt.u32.u64 	%r52, %rd38;
	setp.ge.s32 	%p63, %r1, %r54;
	setp.ge.s32 	%p64, %r2, %r55;
	or.pred  	%p65, %p63, %p64;
	or.pred  	%p66, %p65, %p62;
	@%p66 bra 	$L__BB0_39;
	ld.param.u32 	%r142, [_Z9kernel_n4iiiiiiPfiPiS_S_S0__param_7];
	ld.param.u64 	%rd48, [_Z9kernel_n4iiiiiiPfiPiS_S_S0__param_6];
	shl.b32 	%r125, %r3, 2;
	mov.u32 	%r126, _ZZ9kernel_n4iiiiiiPfiPiS_S_S0_E15shared_blockMap;
	add.s32 	%r127, %r126, %r125;
	ld.shared.f32 	%f74, [%r127];
	mad.lo.s32 	%r128, %r59, %r2, %r3;
	mad.lo.s32 	%r129, %r142, %r1, %r128;
	cvta.to.global.u64 	%rd39, %rd48;
	mul.wide.s32 	%rd40, %r129, 4;
	add.s64 	%rd41, %rd39, %rd40;
	st.global.f32 	[%rd41], %f74;
$L__BB0_39:
	// begin inline asm
	mov.u64 	%rd42, %clock64;
	// end inline asm
	cvt.u32.u64 	%r130, %rd42;
	sub.s32 	%r53, %r130, %r52;
	// begin inline asm
	mov.u64 	%rd43, %clock64;
	// end inline asm
	sub.s64 	%rd4, %rd43, %rd8;
	mov.u32 	%r131, %tid.y;
	or.b32  	%r132, %r3, %r131;
	or.b32  	%r133, %r132, %r2;
	or.b32  	%r134, %r133, %r1;
	setp.ne.s32 	%p67, %r134, 0;
	@%p67 bra 	$L__BB0_41;
	add.u64 	%rd44, %SP, 0;
	add.u64 	%rd45, %SPL, 0;
	cvt.u32.u64 	%r135, %rd4;
	add.s32 	%r136, %r51, %r6;
	add.s32 	%r137, %r136, %r53;
	sub.s32 	%r138, %r135, %r137;
	st.local.v2.u32 	[%rd45], {%r135, %r6};
	st.local.v2.u32 	[%rd45+8], {%r51, %r53};
	st.local.u32 	[%rd45+16], %r138;
	mov.u64 	%rd46, $str;
	cvta.global.u64 	%rd47, %rd46;
	{ // callseq 0, 0
	.param .b64 param0;
	st.param.b64 	[param0], %rd47;
	.param .b64 param1;
	st.param.b64 	[param1], %rd44;
	.param .b32 retval0;
	call.uni (retval0), 
	vprintf, 
	(
	param0, 
	param1
	);
	ld.param.b32 	%r139, [retval0];
	} // callseq 0
$L__BB0_41:
	ret;

}


// ===== COMPILED SASS (sm_100) =====

	.target	sm_100

	.elftype	@"ET_EXEC"


//--------------------- .note.nv.tkinfo           --------------------------
	.section	.note.nv.tkinfo,"",@"SHT_NOTE"
	.sectionflags	@"SHF_NOTE_NV_TKINFO"
	.tkinfo
        /*0018*/ 	.word	0x00000002
        /*0030*/ 	.string	""
        /*0030*/ 	.string	"ptxas"
        /*0030*/ 	.string	"Cuda compilation tools, release 13.0, V13.0.88"
        /*0030*/ 	.string	"Build cuda_13.0.r13.0/compiler.36424714_0"
        /*0030*/ 	.string	"-arch sm_100 -m 64 "



//--------------------- .note.nv.cuinfo           --------------------------
	.section	.note.nv.cuinfo,"",@"SHT_NOTE"
	.sectionflags	@"SHF_NOTE_NV_CUINFO"
        /*0018*/ 	.short	0x0002
        /*001a*/ 	.short	0x0064
        /*001c*/ 	.short	0x0082
	.zero		2


//--------------------- .nv.info                  --------------------------
	.section	.nv.info,"",@"SHT_CUDA_INFO"
	.align	4


	//----- nvinfo : EIATTR_REGCOUNT
	.align		4
        /*0000*/ 	.byte	0x04, 0x2f
        /*0002*/ 	.short	(.L_2 - .L_1)
	.align		4
.L_1:
        /*0004*/ 	.word	index@(_Z9kernel_n4iiiiiiPfiPiS_S_S0_)
        /*0008*/ 	.word	0x0000001a


	//----- nvinfo : EIATTR_FRAME_SIZE
	.align		4
.L_2:
        /*000c*/ 	.byte	0x04, 0x11
        /*000e*/ 	.short	(.L_4 - .L_3)
	.align		4
.L_3:
        /*0010*/ 	.word	index@(_Z9kernel_n4iiiiiiPfiPiS_S_S0_)
        /*0014*/ 	.word	0x00000018


	//----- nvinfo : EIATTR_MIN_STACK_SIZE
	.align		4
.L_4:
        /*0018*/ 	.byte	0x04, 0x12
        /*001a*/ 	.short	(.L_6 - .L_5)
	.align		4
.L_5:
        /*001c*/ 	.word	index@(_Z9kernel_n4iiiiiiPfiPiS_S_S0_)
        /*0020*/ 	.word	0x00000018
.L_6:


//--------------------- .nv.compat                --------------------------
	.section	.nv.compat,"",@"SHT_CUDA_COMPAT_INFO"
	.align	4
        /*0000*/ 	.byte	0x02, 0x09, 0x00, 0x00, 0x02, 0x02, 0x01, 0x00, 0x02, 0x05, 0x05, 0x00, 0x03, 0x07, 0x01, 0x01
        /*0010*/ 	.byte	0x02, 0x03, 0x00, 0x00, 0x02, 0x06, 0x01, 0x00, 0x04, 0x0b, 0x08, 0x00, 0x09, 0x00, 0x00, 0x00
        /*0020*/ 	.byte	0x00, 0x00, 0x00, 0x00


//--------------------- .nv.info._Z9kernel_n4iiiiiiPfiPiS_S_S0_ --------------------------
	.section	.nv.info._Z9kernel_n4iiiiiiPfiPiS_S_S0_,"",@"SHT_CUDA_INFO"
	.sectionflags	@""
	.align	4


	//----- nvinfo : EIATTR_CUDA_API_VERSION
	.align		4
        /*0000*/ 	.byte	0x04, 0x37
        /*0002*/ 	.short	(.L_8 - .L_7)
.L_7:
        /*0004*/ 	.word	0x00000082


	//----- nvinfo : EIATTR_KPARAM_INFO
	.align		4
.L_8:
        /*0008*/ 	.byte	0x04, 0x17
        /*000a*/ 	.short	(.L_10 - .L_9)
.L_9:
        /*000c*/ 	.word	0x00000000
        /*0010*/ 	.short	0x000b
        /*0012*/ 	.short	0x0040
        /*0014*/ 	.byte	0x00, 0xf5, 0x21, 0x00


	//----- nvinfo : EIATTR_KPARAM_INFO
	.align		4
.L_10:
        /*0018*/ 	.byte	0x04, 0x17
        /*001a*/ 	.short	(.L_12 - .L_11)
.L_11:
        /*001c*/ 	.word	0x00000000
        /*0020*/ 	.short	0x000a
        /*0022*/ 	.short	0x0038
        /*0024*/ 	.byte	0x00, 0xf5, 0x21, 0x00


	//----- nvinfo : EIATTR_KPARAM_INFO
	.align		4
.L_12:
        /*0028*/ 	.byte	0x04, 0x17
        /*002a*/ 	.short	(.L_14 - .L_13)
.L_13:
        /*002c*/ 	.word	0x00000000
        /*0030*/ 	.short	0x0009
        /*0032*/ 	.short	0x0030
        /*0034*/ 	.byte	0x00, 0xf5, 0x21, 0x00


	//----- nvinfo : EIATTR_KPARAM_INFO
	.align		4
.L_14:
        /*0038*/ 	.byte	0x04, 0x17
        /*003a*/ 	.short	(.L_16 - .L_15)
.L_15:
        /*003c*/ 	.word	0x00000000
        /*0040*/ 	.short	0x0008
        /*0042*/ 	.short	0x0028
        /*0044*/ 	.byte	0x00, 0xf5, 0x21, 0x00


	//----- nvinfo : EIATTR_KPARAM_INFO
	.align		4
.L_16:
        /*0048*/ 	.byte	0x04, 0x17
        /*004a*/ 	.short	(.L_18 - .L_17)
.L_17:
        /*004c*/ 	.word	0x00000000
        /*0050*/ 	.short	0x0007
        /*0052*/ 	.short	0x0020
        /*0054*/ 	.byte	0x00, 0xf0, 0x11, 0x00


	//----- nvinfo : EIATTR_KPARAM_INFO
	.align		4
.L_18:
        /*0058*/ 	.byte	0x04, 0x17
        /*005a*/ 	.short	(.L_20 - .L_19)
.L_19:
        /*005c*/ 	.word	0x00000000
        /*0060*/ 	.short	0x0006
        /*0062*/ 	.short	0x0018
        /*0064*/ 	.byte	0x00, 0xf5, 0x21, 0x00


	//----- nvinfo : EIATTR_KPARAM_INFO
	.align		4
.L_20:
        /*0068*/ 	.byte	0x04, 0x17
        /*006a*/ 	.short	(.L_22 - .L_21)
.L_21:
        /*006c*/ 	.word	0x00000000
        /*0070*/ 	.short	0x0005
        /*0072*/ 	.short	0x0014
        /*0074*/ 	.byte	0x00, 0xf0, 0x11, 0x00


	//----- nvinfo : EIATTR_KPARAM_INFO
	.align		4
.L_22:
        /*0078*/ 	.byte	0x04, 0x17
        /*007a*/ 	.short	(.L_24 - .L_23)
.L_23:
        /*007c*/ 	.word	0x00000000
        /*0080*/ 	.short	0x0004
        /*0082*/ 	.short	0x0010
        /*0084*/ 	.byte	0x00, 0xf0, 0x11, 0x00


	//----- nvinfo : EIATTR_KPARAM_INFO
	.align		4
.L_24:
        /*0088*/ 	.byte	0x04, 0x17
        /*008a*/ 	.short	(.L_26 - .L_25)
.L_25:
        /*008c*/ 	.word	0x00000000
        /*0090*/ 	.short	0x0003
        /*0092*/ 	.short	0x000c
        /*0094*/ 	.byte	0x00, 0xf0, 0x11, 0x00


	//----- nvinfo : EIATTR_KPARAM_INFO
	.align		4
.L_26:
        /*0098*/ 	.byte	0x04, 0x17
        /*009a*/ 	.short	(.L_28 - .L_27)
.L_27:
        /*009c*/ 	.word	0x00000000
        /*00a0*/ 	.short	0x0002
        /*00a2*/ 	.short	0x0008
        /*00a4*/ 	.byte	0x00, 0xf0, 0x11, 0x00


	//----- nvinfo : EIATTR_KPARAM_INFO
	.align		4
.L_28:
        /*00a8*/ 	.byte	0x04, 0x17
        /*00aa*/ 	.short	(.L_30 - .L_29)
.L_29:
        /*00ac*/ 	.word	0x00000000
        /*00b0*/ 	.short	0x0001
        /*00b2*/ 	.short	0x0004
        /*00b4*/ 	.byte	0x00, 0xf0, 0x11, 0x00


	//----- nvinfo : EIATTR_KPARAM_INFO
	.align		4
.L_30:
        /*00b8*/ 	.byte	0x04, 0x17
        /*00ba*/ 	.short	(.L_32 - .L_31)
.L_31:
        /*00bc*/ 	.word	0x00000000
        /*00c0*/ 	.short	0x0000
        /*00c2*/ 	.short	0x0000
        /*00c4*/ 	.byte	0x00, 0xf0, 0x11, 0x00


	//----- nvinfo : EIATTR_SPARSE_MMA_MASK
	.align		4
.L_32:
        /*00c8*/ 	.byte	0x03, 0x50
        /*00ca*/ 	.short	0x0000


	//----- nvinfo : EIATTR_MAXREG_COUNT
	.align		4
        /*00cc*/ 	.byte	0x03, 0x1b
        /*00ce*/ 	.short	0x00ff


	//----- nvinfo : EIATTR_NUM_BARRIERS
	.align		4
        /*00d0*/ 	.byte	0x02, 0x4c
        /*00d2*/ 	.byte	0x01
	.zero		1


	//----- nvinfo : EIATTR_EXTERNS
	.align		4
        /*00d4*/ 	.byte	0x04, 0x0f
        /*00d6*/ 	.short	(.L_34 - .L_33)


	//   ....[0]....
	.align		4
.L_33:
        /*00d8*/ 	.word	index@(vprintf)


	//----- nvinfo : EIATTR_MERCURY_ISA_VERSION
	.align		4
.L_34:
        /*00dc*/ 	.byte	0x03, 0x5f
        /*00de*/ 	.short	0x0101


	//----- nvinfo : EIATTR_VRC_CTA_INIT_COUNT
	.align		4
        /*00e0*/ 	.byte	0x02, 0x4a
	.zero		1
	.zero		1


	//----- nvinfo : EIATTR_SYSCALL_OFFSETS
	.align		4
        /*00e4*/ 	.byte	0x04, 0x46
        /*00e6*/ 	.short	(.L_36 - .L_35)


	//   ....[0]....
.L_35:
        /*00e8*/ 	.word	0x000015d0


	//----- nvinfo : EIATTR_EXIT_INSTR_OFFSETS
	.align		4
.L_36:
        /*00ec*/ 	.byte	0x04, 0x1c
        /*00ee*/ 	.short	(.L_38 - .L_37)


	//   ....[0]....
.L_37:
        /*00f0*/ 	.word	0x000014e0


	//   ....[1]....
        /*00f4*/ 	.word	0x000015e0


	//----- nvinfo : EIATTR_CRS_STACK_SIZE
	.align		4
.L_38:
        /*00f8*/ 	.byte	0x04, 0x1e
        /*00fa*/ 	.short	(.L_40 - .L_39)
.L_39:
        /*00fc*/ 	.word	0x00000000


	//----- nvinfo : EIATTR_CBANK_PARAM_SIZE
	.align		4
.L_40:
        /*0100*/ 	.byte	0x03, 0x19
        /*0102*/ 	.short	0x0048


	//----- nvinfo : EIATTR_PARAM_CBANK
	.align		4
        /*0104*/ 	.byte	0x04, 0x0a
        /*0106*/ 	.short	(.L_42 - .L_41)
	.align		4
.L_41:
        /*0108*/ 	.word	index@(.nv.constant0._Z9kernel_n4iiiiiiPfiPiS_S_S0_)
        /*010c*/ 	.short	0x0380
        /*010e*/ 	.short	0x0048


	//----- nvinfo : EIATTR_SW_WAR
	.align		4
.L_42:
        /*0110*/ 	.byte	0x04, 0x36
        /*0112*/ 	.short	(.L_44 - .L_43)
.L_43:
        /*0114*/ 	.word	0x00000008
.L_44:


//--------------------- .nv.callgraph             --------------------------
	.section	.nv.callgraph,"",@"SHT_CUDA_CALLGRAPH"
	.align	4
	.sectionentsize	8
	.align		4
        /*0000*/ 	.word	0x00000000
	.align		4
        /*0004*/ 	.word	0xffffffff
	.align		4
        /*0008*/ 	.word	index@(_Z9kernel_n4iiiiiiPfiPiS_S_S0_)
	.align		4
        /*000c*/ 	.word	index@(vprintf)
	.align		4
        /*0010*/ 	.word	0x00000000
	.align		4
        /*0014*/ 	.word	0xfffffffe
	.align		4
        /*0018*/ 	.word	0x00000000
	.align		4
        /*001c*/ 	.word	0xfffffffd
	.align		4
        /*0020*/ 	.word	0x00000000
	.align		4
        /*0024*/ 	.word	0xfffffffc


//--------------------- .nv.constant4             --------------------------
	.section	.nv.constant4,"a",@progbits
	.align	8
	.align		8
.nv.constant4:
        /*0000*/ 	.dword	vprintf
	.align		8
        /*0008*/ 	.dword	$str


//--------------------- .text._Z9kernel_n4iiiiiiPfiPiS_S_S0_ --------------------------
	.section	.text._Z9kernel_n4iiiiiiPfiPiS_S_S0_,"ax",@progbits
	.align	128
        .global         _Z9kernel_n4iiiiiiPfiPiS_S_S0_
        .type           _Z9kernel_n4iiiiiiPfiPiS_S_S0_,@function
        .size           _Z9kernel_n4iiiiiiPfiPiS_S_S0_,(.L_x_15 - _Z9kernel_n4iiiiiiPfiPiS_S_S0_)
        .other          _Z9kernel_n4iiiiiiPfiPiS_S_S0_,@"STO_CUDA_ENTRY STV_DEFAULT"
_Z9kernel_n4iiiiiiPfiPiS_S_S0_:
.text._Z9kernel_n4iiiiiiPfiPiS_S_S0_:
[----:B------:R-:W0:Y:S02]  /*0000*/  LDC R1, c[0x0][0x37c] ;  /* 0x0000df00ff017b82 */ /* 0x000e240000000800 */
[----:B0-----:R-:W-:Y:S01]  /*0010*/  VIADD R1, R1, 0xffffffe8 ;  /* 0xffffffe801017836 */ /* 0x001fe20000000000 */
[----:B------:R-:W0:Y:S01]  /*0020*/  LDCU UR6, c[0x0][0x2f8] ;  /* 0x00005f00ff0677ac */ /* 0x000e220008000800 */
[----:B------:R-:W1:Y:S03]  /*0030*/  LDCU UR7, c[0x0][0x2fc] ;  /* 0x00005f80ff0777ac */ /* 0x000e660008000800 */
[----:B------:R-:W-:Y:S01]  /*0040*/  R2UR UR23, R1 ;  /* 0x00000000011772ca */ /* 0x000fe200000e0000 */
[----:B------:R-:W2:-:S12]  /*0050*/  LDCU.64 UR18, c[0x0][0x358] ;  /* 0x00006b00ff1277ac */ /* 0x000e980008000a00 */
[----:B0-----:R-:W-:-:S04]  /*0060*/  UIADD3 UR6, UP0, UPT, UR23, UR6, URZ ;  /* 0x0000000617067290 */ /* 0x001fc8000ff1e0ff */
[----:B-1----:R-:W-:Y:S01]  /*0070*/  UIADD3.X UR7, UPT, UPT, URZ, UR7, URZ, UP0, !UPT ;  /* 0x00000007ff077290 */ /* 0x002fe200087fe4ff */
[----:B------:R-:W-:Y:S01]  /*0080*/  S2UR UR20, SR_CLOCKLO ;  /* 0x00000000001479c3 */ /* 0x000fe20000005000 */
[----:B------:R-:W0:Y:S07]  /*0090*/  S2R R11, SR_TID.X ;  /* 0x00000000000b7919 */ /* 0x000e2e0000002100 */
[----:B------:R-:W-:Y:S08]  /*00a0*/  S2UR UR21, SR_CTAID.Y ;  /* 0x00000000001579c3 */ /* 0x000ff00000002600 */
[----:B------:R-:W-:Y:S08]  /*00b0*/  S2UR UR22, SR_CTAID.X ;  /* 0x00000000001679c3 */ /* 0x000ff00000002500 */
[----:B------:R-:W-:Y:S01]  /*00c0*/  S2UR UR8, SR_CLOCKLO ;  /* 0x00000000000879c3 */ /* 0x000fe20000005000 */
[----:B------:R-:W-:Y:S01]  /*00d0*/  NOP ;  /* 0x0000000000007918 */ /* 0x000fe20000000000 */
[----:B------:R-:W1:Y:S02]  /*00e0*/  LDCU UR24, c[0x0][0x388] ;  /* 0x00007100ff1877ac */ /* 0x000e640008000800 */
[----:B-1----:R-:W-:-:S02]  /*00f0*/  USHF.L.U32 UR4, UR24, 0x1, URZ ;  /* 0x0000000118047899 */ /* 0x002fc400080006ff */
[----:B0-----:R-:W-:-:S04]  /*0100*/  ISETP.GE.AND P1, PT, R11, UR24, PT ;  /* 0x000000180b007c0c */ /* 0x001fc8000bf26270 */
[C---:B------:R-:W-:Y:S01]  /*0110*/  ISETP.GE.AND P0, PT, R11.reuse, UR4, PT ;  /* 0x000000040b007c0c */ /* 0x040fe2000bf06270 */
[----:B------:R-:W0:Y:S04]  /*0120*/  S2R R9, SR_CgaCtaId ;  /* 0x0000000000097919 */ /* 0x000e280000008800 */
[----:B------:R-:W1:Y:S04]  /*0130*/  LDCU UR4, c[0x0][0x394] ;  /* 0x00007280ff0477ac */ /* 0x000e680008000800 */
[----:B------:R-:W3:Y:S08]  /*0140*/  @!P1 LDC.64 R4, c[0x0][0x3c0] ;  /* 0x0000f000ff049b82 */ /* 0x000ef00000000a00 */
[----:B------:R-:W4:Y:S01]  /*0150*/  @!P0 LDC.64 R2, c[0x0][0x3b8] ;  /* 0x0000ee00ff028b82 */ /* 0x000f220000000a00 */
[----:B---3--:R-:W-:-:S06]  /*0160*/  @!P1 IMAD.WIDE.U32 R4, R11, 0x4, R4 ;  /* 0x000000040b049825 */ /* 0x008fcc00078e0004 */
[----:B--2---:R-:W2:Y:S01]  /*0170*/  @!P1 LDG.E R4, desc[UR18][R4.64] ;  /* 0x0000001204049981 */ /* 0x004ea2000c1e1900 */
[----:B----4-:R-:W-:-:S06]  /*0180*/  @!P0 IMAD.WIDE.U32 R2, R11, 0x4, R2 ;  /* 0x000000040b028825 */ /* 0x010fcc00078e0002 */
[----:B------:R3:W4:Y:S01]  /*0190*/  @!P0 LDG.E R2, desc[UR18][R2.64] ;  /* 0x0000001202028981 */ /* 0x000722000c1e1900 */
[----:B------:R-:W-:Y:S02]  /*01a0*/  MOV R0, 0x400 ;  /* 0x0000040000007802 */ /* 0x000fe40000000f00 */
[----:B-1----:R-:W-:-:S03]  /*01b0*/  ISETP.GE.AND P2, PT, R11, UR4, PT ;  /* 0x000000040b007c0c */ /* 0x002fc6000bf46270 */
[C---:B------:R-:W-:Y:S01]  /*01c0*/  @!P1 VIADD R6, R0.reuse, 0x20 ;  /* 0x0000002000069836 */ /* 0x040fe20000000000 */
[----:B------:R-:W-:Y:S02]  /*01d0*/  IADD3 R7, PT, PT, R0, 0x30, RZ ;  /* 0x0000003000077810 */ /* 0x000fe40007ffe0ff */
[C---:B0-----:R-:W-:Y:S02]  /*01e0*/  @!P0 LEA R0, R9.reuse, R0, 0x18 ;  /* 0x0000000009008211 */ /* 0x041fe400078ec0ff */
[C---:B------:R-:W-:Y:S02]  /*01f0*/  @!P1 LEA R6, R9.reuse, R6, 0x18 ;  /* 0x0000000609069211 */ /* 0x040fe400078ec0ff */
[----:B------:R-:W-:Y:S01]  /*0200*/  LEA R7, R9, R7, 0x18 ;  /* 0x0000000709077211 */ /* 0x000fe200078ec0ff */
[C---:B---3--:R-:W-:Y:S02]  /*0210*/  @!P0 IMAD R3, R11.reuse, 0x4, R0 ;  /* 0x000000040b038824 */ /* 0x048fe400078e0200 */
[C---:B------:R-:W-:Y:S01]  /*0220*/  @!P1 IMAD R5, R11.reuse, 0x4, R6 ;  /* 0x000000040b059824 */ /* 0x040fe200078e0206 */
[----:B------:R-:W-:-:S02]  /*0230*/  LEA R7, R11, R7, 0x2 ;  /* 0x000000070b077211 */ /* 0x000fc400078e10ff */
[----:B----4-:R0:W-:Y:S04]  /*0240*/  @!P0 STS [R3], R2 ;  /* 0x0000000203008388 */ /* 0x0101e80000000800 */
[----:B--2---:R0:W-:Y:S04]  /*0250*/  @!P1 STS [R5], R4 ;  /* 0x0000000405009388 */ /* 0x0041e80000000800 */
[----:B------:R0:W-:Y:S01]  /*0260*/  @!P2 STS [R7], RZ ;  /* 0x000000ff0700a388 */ /* 0x0001e20000000800 */
[----:B------:R-:W-:Y:S08]  /*0270*/  BAR.SYNC.DEFER_BLOCKING 0x0 ;  /* 0x0000000000007b1d */ /* 0x000ff00000010000 */
[----:B------:R-:W1:Y:S01]  /*0280*/  S2UR UR4, SR_CLOCKLO ;  /* 0x00000000000479c3 */ /* 0x000e620000005000 */
[----:B------:R-:W-:Y:S01]  /*0290*/  NOP ;  /* 0x0000000000007918 */ /* 0x000fe20000000000 */
[----:B-1----:R-:W-:-:S06]  /*02a0*/  UIADD3 UR8, UPT, UPT, -UR8, UR4, URZ ;  /* 0x0000000408087290 */ /* 0x002fcc000fffe1ff */
[----:B------:R-:W1:Y:S01]  /*02b0*/  S2UR UR25, SR_CLOCKLO ;  /* 0x00000000001979c3 */ /* 0x000e620000005000 */
[----:B------:R-:W2:Y:S01]  /*02c0*/  LDCU.64 UR4, c[0x0][0x380] ;  /* 0x00007000ff0477ac */ /* 0x000ea20008000a00 */
[----:B------:R-:W-:Y:S01]  /*02d0*/  BSSY.RECONVERGENT B0, `(.L_x_0) ;  /* 0x0000100000007945 */ /* 0x000fe20003800200 */
[----:B--2---:R-:W-:-:S04]  /*02e0*/  UISETP.GE.AND UP0, UPT, UR22, UR5, UPT ;  /* 0x000000051600728c */ /* 0x004fc8000bf06270 */
[----:B------:R-:W-:-:S04]  /*02f0*/  UISETP.GE.OR UP0, UPT, UR21, UR4, UP0 ;  /* 0x000000041500728c */ /* 0x000fc80008706670 */
[----:B------:R-:W-:-:S06]  /*0300*/  UISETP.LT.OR UP0, UPT, UR24, 0x1, UP0 ;  /* 0x000000011800788c */ /* 0x000fcc0008701670 */
[----:B------:R-:W-:-:S04]  /*0310*/  PLOP3.LUT P0, PT, PT, PT, UP0, 0x80, 0x8 ;  /* 0x000000000008781c */ /* 0x000fc80003f0f008 */
[----:B------:R-:W-:-:S13]  /*0320*/  ISETP.NE.OR P0, PT, R11, RZ, P0 ;  /* 0x000000ff0b00720c */ /* 0x000fda0000705670 */
[----:B01----:R-:W-:Y:S05]  /*0330*/  @P0 BRA `(.L_x_1) ;  /* 0x0000000c00e40947 */ /* 0x003fea0003800000 */
[----:B------:R-:W0:Y:S01]  /*0340*/  LDCU UR12, c[0x0][0x390] ;  /* 0x00007200ff0c77ac */ /* 0x000e220008000800 */
[----:B------:R-:W-:Y:S01]  /*0350*/  UIMAD UR9, UR22, UR24, URZ ;  /* 0x00000018160972a4 */ /* 0x000fe2000f8e02ff */
[----:B------:R-:W-:Y:S01]  /*0360*/  UMOV UR4, URZ ;  /* 0x000000ff00047c82 */ /* 0x000fe20008000000 */
[----:B0-----:R-:W-:-:S12]  /*0370*/  UIADD3 UR12, UPT, UPT, UR12, -0x1, URZ ;  /* 0xffffffff0c0c7890 */ /* 0x001fd8000fffe0ff */
.L_x_10:
[----:B0-----:R-:W0:Y:S01]  /*0380*/  S2UR UR15, SR_CgaCtaId ;  /* 0x00000000000f79c3 */ /* 0x001e220000008800 */
[----:B-1----:R-:W1:Y:S01]  /*0390*/  LDCU.64 UR10, c[0x0][0x388] ;  /* 0x00007100ff0a77ac */ /* 0x002e620008000a00 */
[----:B--2---:R-:W2:Y:S01]  /*03a0*/  LDCU UR16, c[0x0][0x390] ;  /* 0x00007200ff1077ac */ /* 0x004ea20008000800 */
[----:B------:R-:W-:Y:S02]  /*03b0*/  UMOV UR13, 0x400 ;  /* 0x00000400000d7882 */ /* 0x000fe40000000000 */
[----:B------:R-:W-:Y:S02]  /*03c0*/  UIADD3 UR14, UPT, UPT, UR13, 0x20, URZ ;  /* 0x000000200d0e7890 */ /* 0x000fe4000fffe0ff */
[----:B-1----:R-:W-:Y:S02]  /*03d0*/  UISETP.NE.AND UP1, UPT, UR10, 0x1, UPT ;  /* 0x000000010a00788c */ /* 0x002fe4000bf25270 */
[----:B------:R-:W-:Y:S02]  /*03e0*/  UIADD3 UR5, UPT, UPT, UR11, -0x1, URZ ;  /* 0xffffffff0b057890 */ /* 0x000fe4000fffe0ff */
[----:B------:R-:W-:-:S02]  /*03f0*/  UIMAD UR17, UR21, UR10, UR4 ;  /* 0x0000000a151172a4 */ /* 0x000fc4000f8e0204 */
[----:B0-----:R-:W-:Y:S02]  /*0400*/  ULEA UR11, UR15, UR13, 0x18 ;  /* 0x0000000d0f0b7291 */ /* 0x001fe4000f8ec0ff */
[----:B------:R-:W-:Y:S02]  /*0410*/  ULEA UR14, UR15, UR14, 0x18 ;  /* 0x0000000e0f0e7291 */ /* 0x000fe4000f8ec0ff */
[----:B------:R-:W-:Y:S02]  /*0420*/  ULEA UR30, UR4, UR11, 0x3 ;  /* 0x0000000b041e7291 */ /* 0x000fe4000f8e18ff */
[----:B------:R-:W-:Y:S02]  /*0430*/  ULEA UR29, UR4, UR14, 0x2 ;  /* 0x0000000e041d7291 */ /* 0x000fe4000f8e10ff */
[----:B------:R-:W-:Y:S02]  /*0440*/  UISETP.GE.AND UP0, UPT, UR17, UR5, UPT ;  /* 0x000000051100728c */ /* 0x000fe4000bf06270 */
[----:B------:R-:W-:-:S02]  /*0450*/  UIADD3 UR4, UPT, UPT, UR4, 0x1, URZ ;  /* 0x0000000104047890 */ /* 0x000fc4000fffe0ff */
[----:B--2---:R-:W-:Y:S02]  /*0460*/  UIMAD UR16, UR17, UR16, URZ ;  /* 0x00000010111072a4 */ /* 0x004fe4000f8e02ff */
[----:B------:R-:W-:Y:S02]  /*0470*/  UISETP.LT.OR UP0, UPT, UR17, 0x1, UP0 ;  /* 0x000000011100788c */ /* 0x000fe40008701670 */
[----:B------:R-:W-:Y:S01]  /*0480*/  UISETP.NE.AND UP2, UPT, UR4, UR10, UPT ;  /* 0x0000000a0400728c */ /* 0x000fe2000bf45270 */
[----:B------:R-:W-:Y:S01]  /*0490*/  UMOV UR5, URZ ;  /* 0x000000ff00057c82 */ /* 0x000fe20008000000 */
[----:B---34-:R-:W-:Y:S09]  /*04a0*/  BRA.U !UP1, `(.L_x_2) ;  /* 0x0000000909587547 */ /* 0x018ff2000b800000 */
[----:B------:R-:W0:Y:S01]  /*04b0*/  LDC R0, c[0x0][0x380] ;  /* 0x0000e000ff007b82 */ /* 0x000e220000000800 */
[----:B------:R-:W-:Y:S02]  /*04c0*/  UIADD3 UR15, UPT, UPT, UR9, UR16, URZ ;  /* 0x00000010090f7290 */ /* 0x000fe4000fffe0ff */
[----:B------:R-:W-:Y:S02]  /*04d0*/  ULOP3.LUT UR5, UR10, 0x7ffffffe, URZ, 0xc0, !UPT ;  /* 0x7ffffffe0a057892 */ /* 0x000fe4000f8ec0ff */
[----:B------:R-:W-:Y:S02]  /*04e0*/  UIADD3 UR10, UPT, UPT, UR9, UR16, URZ ;  /* 0x00000010090a7290 */ /* 0x000fe4000fffe0ff */
[----:B------:R-:W-:Y:S01]  /*04f0*/  UIADD3 UR13, UPT, UPT, UR14, 0x4, URZ ;  /* 0x000000040e0d7890 */ /* 0x000fe2000fffe0ff */
[----:B------:R-:W1:Y:S01]  /*0500*/  LDC.64 R4, c[0x0][0x3a8] ;  /* 0x0000ea00ff047b82 */ /* 0x000e620000000a00 */
[----:B------:R-:W-:Y:S02]  /*0510*/  USHF.L.U32 UR14, UR15, 0x1, URZ ;  /* 0x000000010f0e7899 */ /* 0x000fe400080006ff */
[----:B------:R-:W-:Y:S01]  /*0520*/  IMAD.U32 R7, RZ, RZ, UR15 ;  /* 0x0000000fff077e24 */ /* 0x000fe2000f8e00ff */
[----:B------:R-:W-:Y:S01]  /*0530*/  USHF.L.U32 UR10, UR10, 0x1, URZ ;  /* 0x000000010a0a7899 */ /* 0x000fe200080006ff */
[----:B------:R-:W2:Y:S02]  /*0540*/  LDCU UR31, c[0x0][0x384] ;  /* 0x00007080ff1f77ac */ /* 0x000ea40008000800 */
[----:B------:R-:W-:Y:S01]  /*0550*/  IMAD.U32 R9, RZ, RZ, UR14 ;  /* 0x0000000eff097e24 */ /* 0x000fe2000f8e00ff */
[----:B------:R-:W3:Y:S02]  /*0560*/  LDC.64 R2, c[0x0][0x3b0] ;  /* 0x0000ec00ff027b82 */ /* 0x000ee40000000a00 */
[----:B------:R-:W-:Y:S01]  /*0570*/  MOV R18, UR10 ;  /* 0x0000000a00127c02 */ /* 0x000fe20008000f00 */
[----:B------:R-:W4:Y:S01]  /*0580*/  LDCU.64 UR26, c[0x0][0x3b0] ;  /* 0x00007600ff1a77ac */ /* 0x000f220008000a00 */
[----:B------:R-:W-:-:S02]  /*0590*/  UIADD3 UR11, UPT, UPT, UR11, 0x8, URZ ;  /* 0x000000080b0b7890 */ /* 0x000fc4000fffe0ff */
[----:B------:R-:W-:Y:S01]  /*05a0*/  UIADD3 UR5, UPT, UPT, -UR5, URZ, URZ ;  /* 0x000000ff05057290 */ /* 0x000fe2000fffe1ff */
[----:B------:R-:W-:Y:S01]  /*05b0*/  UMOV UR28, 0x1 ;  /* 0x00000001001c7882 */ /* 0x000fe20000000000 */
[----:B------:R-:W-:-:S10]  /*05c0*/  UMOV UR10, UR9 ;  /* 0x00000009000a7c82 */ /* 0x000fd40008000000 */
.L_x_7:
[----:B------:R-:W-:-:S04]  /*05d0*/  UISETP.GE.AND UP1, UPT, UR10, UR12, UPT ;  /* 0x0000000c0a00728c */ /* 0x000fc8000bf26270 */
[----:B------:R-:W-:-:S04]  /*05e0*/  UISETP.LT.OR UP1, UPT, UR10, 0x1, UP1 ;  /* 0x000000010a00788c */ /* 0x000fc80008f21670 */
[----:B------:R-:W-:-:S09]  /*05f0*/  UPLOP3.LUT UP1, UPT, UP0, UP1, UPT, 0xf8, 0x8f ;  /* 0x00000000008f789c */ /* 0x000fd20000723f70 */
[----:B0-----:R-:W-:Y:S05]  /*0600*/  BRA.U UP1, `(.L_x_3) ;  /* 0x0000000101d07547 */ /* 0x001fea000b800000 */
[----:B-1----:R-:W-:-:S04]  /*0610*/  IMAD.WIDE R14, R9, 0x4, R4 ;  /* 0x00000004090e7825 */ /* 0x002fc800078e0204 */
[----:B---3--:R-:W-:Y:S01]  /*0620*/  IMAD.WIDE R16, R7, 0x4, R2 ;  /* 0x0000000407107825 */ /* 0x008fe200078e0202 */
[----:B------:R-:W3:Y:S04]  /*0630*/  LDG.E R8, desc[UR18][R14.64] ;  /* 0x000000120e087981 */ /* 0x000ee8000c1e1900 */
[----:B------:R1:W5:Y:S04]  /*0640*/  LDG.E R6, desc[UR18][R16.64] ;  /* 0x0000001210067981 */ /* 0x000368000c1e1900 */
[----:B------:R-:W2:Y:S01]  /*0650*/  LDG.E R20, desc[UR18][R14.64+0x4] ;  /* 0x000004120e147981 */ /* 0x000ea2000c1e1900 */
[----:B------:R-:W-:Y:S01]  /*0660*/  MOV R10, 0x400 ;  /* 0x00000400000a7802 */ /* 0x000fe20000000f00 */
[----:B------:R-:W0:Y:S03]  /*0670*/  S2R R11, SR_CgaCtaId ;  /* 0x00000000000b7919 */ /* 0x000e260000008800 */
[----:B------:R-:W-:Y:S01]  /*0680*/  IADD3 R10, PT, PT, R10, 0x30, RZ ;  /* 0x000000300a0a7810 */ /* 0x000fe20007ffe0ff */
[----:B------:R-:W-:Y:S04]  /*0690*/  LDS.64 R12, [UR30] ;  /* 0x0000001eff0c7984 */ /* 0x000fe80008000a00 */
[----:B------:R-:W4:Y:S04]  /*06a0*/  LDS R19, [UR29] ;  /* 0x0000001dff137984 */ /* 0x000f280008000800 */
[----:B-1----:R-:W1:Y:S01]  /*06b0*/  LDS R16, [UR13+-0x4] ;  /* 0xfffffc0dff107984 */ /* 0x002e620008000800 */
[----:B0-----:R-:W-:-:S03]  /*06c0*/  LEA R23, R11, R10, 0x18 ;  /* 0x0000000a0b177211 */ /* 0x001fc600078ec0ff */
[----:B------:R-:W-:Y:S01]  /*06d0*/  LDS.64 R10, [UR11+-0x8] ;  /* 0xfffff80bff0a7984 */ /* 0x000fe20008000a00 */
[----:B----4-:R-:W-:-:S05]  /*06e0*/  VIADD R19, R19, UR21 ;  /* 0x0000001513137c36 */ /* 0x010fca0008000000 */
[----:B------:R-:W-:-:S04]  /*06f0*/  ISETP.GE.AND P1, PT, R19, R0, PT ;  /* 0x000000001300720c */ /* 0x000fc80003f26270 */
[----:B------:R-:W-:Y:S01]  /*0700*/  ISETP.GT.AND P1, PT, R19, -0x1, !P1 ;  /* 0xffffffff1300780c */ /* 0x000fe20004f24270 */
[----:B---3--:R-:W-:Y:S02]  /*0710*/  IMAD R8, R8, 0x4, R23 ;  /* 0x0000000408087824 */ /* 0x008fe400078e0217 */
[----:B-----5:R-:W-:-:S03]  /*0720*/  FMUL R12, R12, R6 ;  /* 0x000000060c0c7220 */ /* 0x020fc60000400000 */
[----:B------:R-:W0:Y:S01]  /*0730*/  LDS R21, [R8] ;  /* 0x0000000008157984 */ /* 0x000e220000000800 */
[----:B--2---:R-:W-:Y:S02]  /*0740*/  LEA R14, R20, R23, 0x2 ;  /* 0x00000017140e7211 */ /* 0x004fe400078e10ff */
[----:B-1----:R-:W-:-:S04]  /*0750*/  IADD3 R20, PT, PT, R16, UR22, RZ ;  /* 0x0000001610147c10 */ /* 0x002fc8000fffe0ff */
[----:B------:R-:W-:-:S04]  /*0760*/  ISETP.GE.AND P0, PT, R20, UR31, PT ;  /* 0x0000001f14007c0c */ /* 0x000fc8000bf06270 */
[----:B------:R-:W-:Y:S01]  /*0770*/  ISETP.LT.OR P0, PT, R20, RZ, P0 ;  /* 0x000000ff1400720c */ /* 0x000fe20000701670 */
[----:B0-----:R-:W-:-:S05]  /*0780*/  FFMA R21, R10, R12, R21 ;  /* 0x0000000c0a157223 */ /* 0x001fca0000000015 */
[----:B------:R-:W-:Y:S04]  /*0790*/  STS [R8], R21 ;  /* 0x0000001508007388 */ /* 0x000fe80000000800 */
[----:B------:R-:W0:Y:S02]  /*07a0*/  LDS R15, [R14+0x24] ;  /* 0x000024000e0f7984 */ /* 0x000e240000000800 */
[----:B0-----:R-:W-:-:S05]  /*07b0*/  FFMA R15, R10, R12, R15 ;  /* 0x0000000c0a0f7223 */ /* 0x001fca000000000f */
[----:B------:R0:W-:Y:S01]  /*07c0*/  STS [R14+0x24], R15 ;  /* 0x0000240f0e007388 */ /* 0x0001e20000000800 */
[----:B------:R-:W-:Y:S05]  /*07d0*/  @!P1 BRA `(.L_x_4) ;  /* 0x00000000001c9947 */ /* 0x000fea0003800000 */
[----:B------:R-:W1:Y:S01]  /*07e0*/  LDS R17, [R8] ;  /* 0x0000000008117984 */ /* 0x000e620000000800 */
[----:B0-----:R-:W-:-:S04]  /*07f0*/  FMUL R15, R11, R6 ;  /* 0x000000060b0f7220 */ /* 0x001fc80000400000 */
[----:B-1----:R-:W-:-:S05]  /*0800*/  FFMA R17, R10, R15, R17 ;  /* 0x0000000f0a117223 */ /* 0x002fca0000000011 */
[----:B------:R-:W-:Y:S04]  /*0810*/  STS [R8], R17 ;  /* 0x0000001108007388 */ /* 0x000fe80000000800 */
[----:B------:R-:W0:Y:S02]  /*0820*/  LDS R16, [R14+0x24] ;  /* 0x000024000e107984 */ /* 0x000e240000000800 */
[----:B0-----:R-:W-:-:S05]  /*0830*/  FFMA R15, R10, R15, R16 ;  /* 0x0000000f0a0f7223 */ /* 0x001fca0000000010 */
[----:B------:R1:W-:Y:S02]  /*0840*/  STS [R14+0x24], R15 ;  /* 0x0000240f0e007388 */ /* 0x0003e40000000800 */
.L_x_4:
[----:B------:R-:W0:Y:S02]  /*0850*/  @!P0 LDS R10, [R8] ;  /* 0x00000000080a8984 */ /* 0x000e240000000800 */
[----:B01----:R-:W-:-:S05]  /*0860*/  @!P0 FFMA R15, R11, R12, R10 ;  /* 0x0000000c0b0f8223 */ /* 0x003fca000000000a */
[----:B------:R-:W-:Y:S04]  /*0870*/  @!P0 STS [R8], R15 ;  /* 0x0000000f08008388 */ /* 0x000fe80000000800 */
[----:B------:R-:W0:Y:S02]  /*0880*/  @!P0 LDS R10, [R14+0x24] ;  /* 0x000024000e0a8984 */ /* 0x000e240000000800 */
[----:B0-----:R-:W-:-:S05]  /*0890*/  @!P0 FFMA R17, R11, R12, R10 ;  /* 0x0000000c0b118223 */ /* 0x001fca000000000a */
[----:B------:R0:W-:Y:S01]  /*08a0*/  @!P0 STS [R14+0x24], R17 ;  /* 0x000024110e008388 */ /* 0x0001e20000000800 */
[----:B------:R-:W-:-:S04]  /*08b0*/  ISETP.LT.OR P0, PT, R20, RZ, !P1 ;  /* 0x000000ff1400720c */ /* 0x000fc80004f01670 */
[----:B------:R-:W-:-:S13]  /*08c0*/  ISETP.GE.OR P0, PT, R20, UR31, P0 ;  /* 0x0000001f14007c0c */ /* 0x000fda0008706670 */
[----:B0-----:R-:W-:Y:S05]  /*08d0*/  @P0 BRA `(.L_x_3) ;  /* 0x00000000001c0947 */ /* 0x001fea0003800000 */
[----:B------:R-:W0:Y:S01]  /*08e0*/  LDS R10, [R8] ;  /* 0x00000000080a7984 */ /* 0x000e220000000800 */
[----:B------:R-:W-:-:S04]  /*08f0*/  FMUL R6, R13, R6 ;  /* 0x000000060d067220 */ /* 0x000fc80000400000 */
[----:B0-----:R-:W-:-:S05]  /*0900*/  FFMA R13, R11, R6, R10 ;  /* 0x000000060b0d7223 */ /* 0x001fca000000000a */
[----:B------:R-:W-:Y:S04]  /*0910*/  STS [R8], R13 ;  /* 0x0000000d08007388 */ /* 0x000fe80000000800 */
[----:B------:R-:W0:Y:S02]  /*0920*/  LDS R10, [R14+0x24] ;  /* 0x000024000e0a7984 */ /* 0x000e240000000800 */
[----:B0-----:R-:W-:-:S05]  /*0930*/  FFMA R11, R11, R6, R10 ;  /* 0x000000060b0b7223 */ /* 0x001fca000000000a */
[----:B------:R0:W-:Y:S02]  /*0940*/  STS [R14+0x24], R11 ;  /* 0x0000240b0e007388 */ /* 0x0001e40000000800 */
.L_x_3:
[----:B------:R-:W-:-:S04]  /*0950*/  UIADD3 UR14, UPT, UPT, UR10, 0x1, URZ ;  /* 0x000000010a0e7890 */ /* 0x000fc8000fffe0ff */
[----:B------:R-:W-:-:S09]  /*0960*/  UISETP.GE.OR UP1, UPT, UR14, UR12, UP0 ;  /* 0x0000000c0e00728c */ /* 0x000fd20008726670 */
[----:B------:R-:W-:Y:S05]  /*0970*/  BRA.U UP1, `(.L_x_5) ;  /* 0x0000000101f47547 */ /* 0x000fea000b800000 */
[----:B------:R-:W-:Y:S01]  /*0980*/  VIADD R15, R18, 0x2 ;  /* 0x00000002120f7836 */ /* 0x000fe20000000000 */
[----:B------:R-:W-:Y:S02]  /*0990*/  UIADD3 UR14, UPT, UPT, UR28, -0x1, URZ ;  /* 0xffffffff1c0e7890 */ /* 0x000fe4000fffe0ff */
[----:B------:R-:W-:Y:S01]  /*09a0*/  USHF.R.S32.HI UR17, URZ, 0x1f, UR16 ;  /* 0x0000001fff117899 */ /* 0x000fe20008011410 */
[----:B01----:R-:W-:Y:S01]  /*09b0*/  IMAD.WIDE R14, R15, 0x4, R4 ;  /* 0x000000040f0e7825 */ /* 0x003fe200078e0204 */
[----:B------:R-:W0:Y:S04]  /*09c0*/  S2R R11, SR_CgaCtaId ;  /* 0x00000000000b7919 */ /* 0x000e280000008800 */
[----:B------:R-:W5:Y:S01]  /*09d0*/  LDG.E R8, desc[UR18][R14.64] ;  /* 0x000000120e087981 */ /* 0x000f62000c1e1900 */
[----:B------:R-:W-:-:S02]  /*09e0*/  USHF.R.S32.HI UR15, URZ, 0x1f, UR14 ;  /* 0x0000001fff0f7899 */ /* 0x000fc4000801140e */
[----:B------:R-:W-:Y:S01]  /*09f0*/  UIADD3 UR14, UP1, UP3, UR16, UR14, UR9 ;  /* 0x0000000e100e7290 */ /* 0x000fe2000fb3e009 */
[----:B------:R-:W-:Y:S01]  /*0a00*/  MOV R10, 0x400 ;  /* 0x00000400000a7802 */ /* 0x000fe20000000f00 */
[----:B------:R-:W-:Y:S02]  /*0a10*/  LDS.64 R12, [UR30] ;  /* 0x0000001eff0c7984 */ /* 0x000fe40008000a00 */
[----:B------:R-:W-:Y:S02]  /*0a20*/  UIADD3.X UR15, UPT, UPT, UR17, UR15, URZ, UP1, UP3 ;  /* 0x0000000f110f7290 */ /* 0x000fe40008fe64ff */
[----:B----4-:R-:W-:Y:S01]  /*0a30*/  ULEA UR17, UP1, UR14, UR26, 0x2 ;  /* 0x0000001a0e117291 */ /* 0x010fe2000f8210ff */
[----:B------:R-:W4:Y:S03]  /*0a40*/  LDG.E R14, desc[UR18][R14.64+0x4] ;  /* 0x000004120e0e7981 */ /* 0x000f26000c1e1900 */
[----:B------:R-:W-:Y:S01]  /*0a50*/  ULEA.HI.X UR14, UR14, UR27, UR15, 0x2, UP1 ;  /* 0x0000001b0e0e7291 */ /* 0x000fe200088f140f */
[----:B------:R-:W1:Y:S01]  /*0a60*/  LDS R19, [UR29] ;  /* 0x0000001dff137984 */ /* 0x000e620008000800 */
[----:B------:R-:W-:-:S04]  /*0a70*/  MOV R16, UR17 ;  /* 0x0000001100107c02 */ /* 0x000fc80008000f00 */
[----:B------:R-:W-:-:S05]  /*0a80*/  IMAD.U32 R17, RZ, RZ, UR14 ;  /* 0x0000000eff117e24 */ /* 0x000fca000f8e00ff */
[----:B------:R2:W3:Y:S01]  /*0a90*/  LDG.E R6, desc[UR18][R16.64+0x4] ;  /* 0x0000041210067981 */ /* 0x0004e2000c1e1900 */
[----:B------:R-:W-:-:S04]  /*0aa0*/  IADD3 R10, PT, PT, R10, 0x30, RZ ;  /* 0x000000300a0a7810 */ /* 0x000fc80007ffe0ff */
[----:B0-----:R-:W-:Y:S02]  /*0ab0*/  LEA R23, R11, R10, 0x18 ;  /* 0x0000000a0b177211 */ /* 0x001fe400078ec0ff */
[----:B------:R-:W-:Y:S04]  /*0ac0*/  LDS.64 R10, [UR11] ;  /* 0x0000000bff0a7984 */ /* 0x000fe80008000a00 */
[----:B--2---:R-:W0:Y:S01]  /*0ad0*/  LDS R16, [UR13] ;  /* 0x0000000dff107984 */ /* 0x004e220008000800 */
[----:B-1----:R-:W-:-:S05]  /*0ae0*/  VIADD R19, R19, UR21 ;  /* 0x0000001513137c36 */ /* 0x002fca0008000000 */
[----:B------:R-:W-:-:S04]  /*0af0*/  ISETP.GE.AND P1, PT, R19, R0, PT ;  /* 0x000000001300720c */ /* 0x000fc80003f26270 */
[----:B------:R-:W-:Y:S02]  /*0b00*/  ISETP.GT.AND P1, PT, R19, -0x1, !P1 ;  /* 0xffffffff1300780c */ /* 0x000fe40004f24270 */
[----:B0-----:R-:W-:-:S04]  /*0b10*/  IADD3 R20, PT, PT, R16, UR22, RZ ;  /* 0x0000001610147c10 */ /* 0x001fc8000fffe0ff */
[----:B------:R-:W-:-:S04]  /*0b20*/  ISETP.GE.AND P0, PT, R20, UR31, PT ;  /* 0x0000001f14007c0c */ /* 0x000fc8000bf06270 */
[----:B------:R-:W-:Y:S01]  /*0b30*/  ISETP.LT.OR P0, PT, R20, RZ, P0 ;  /* 0x000000ff1400720c */ /* 0x000fe20000701670 */
[----:B-----5:R-:W-:-:S05]  /*0b40*/  IMAD R8, R8, 0x4, R23 ;  /* 0x0000000408087824 */ /* 0x020fca00078e0217 */
[----:B------:R-:W0:Y:S01]  /*0b50*/  LDS R21, [R8] ;  /* 0x0000000008157984 */ /* 0x000e220000000800 */
[----:B----4-:R-:W-:Y:S01]  /*0b60*/  LEA R14, R14, R23, 0x2 ;  /* 0x000000170e0e7211 */ /* 0x010fe200078e10ff */
[----:B---3--:R-:W-:-:S04]  /*0b70*/  FMUL R12, R12, R6 ;  /* 0x000000060c0c7220 */ /* 0x008fc80000400000 */
        /* <DEDUP_REMOVED lines=13> */
.L_x_6:
        /* <DEDUP_REMOVED lines=16> */
.L_x_5:
[----:B------:R-:W-:Y:S01]  /*0d50*/  UIADD3 UR5, UPT, UPT, UR5, 0x2, URZ ;  /* 0x0000000205057890 */ /* 0x000fe2000fffe0ff */
[----:B------:R-:W-:Y:S01]  /*0d60*/  VIADD R18, R18, 0x4 ;  /* 0x0000000412127836 */ /* 0x000fe20000000000 */
[----:B------:R-:W-:Y:S01]  /*0d70*/  IADD3 R7, PT, PT, R7, 0x2, RZ ;  /* 0x0000000207077810 */ /* 0x000fe20007ffe0ff */
[----:B------:R-:W-:Y:S01]  /*0d80*/  VIADD R9, R9, 0x4 ;  /* 0x0000000409097836 */ /* 0x000fe20000000000 */
[----:B------:R-:W-:Y:S02]  /*0d90*/  UISETP.NE.AND UP1, UPT, UR5, URZ, UPT ;  /* 0x000000ff0500728c */ /* 0x000fe4000bf25270 */
[----:B------:R-:W-:Y:S02]  /*0da0*/  UIADD3 UR28, UPT, UPT, UR28, 0x2, URZ ;  /* 0x000000021c1c7890 */ /* 0x000fe4000fffe0ff */
[----:B------:R-:W-:Y:S02]  /*0db0*/  UIADD3 UR10, UPT, UPT, UR10, 0x2, URZ ;  /* 0x000000020a0a7890 */ /* 0x000fe4000fffe0ff */
[----:B------:R-:W-:-:S02]  /*0dc0*/  UIADD3 UR11, UPT, UPT, UR11, 0x10, URZ ;  /* 0x000000100b0b7890 */ /* 0x000fc4000fffe0ff */
[----:B------:R-:W-:Y:S01]  /*0dd0*/  UIADD3 UR13, UPT, UPT, UR13, 0x8, URZ ;  /* 0x000000080d0d7890 */ /* 0x000fe2000fffe0ff */
[----:B------:R-:W-:Y:S11]  /*0de0*/  BRA.U UP1, `(.L_x_7) ;  /* 0xfffffff501f87547 */ /* 0x000ff6000b83ffff */
[----:B------:R-:W5:Y:S02]  /*0df0*/  LDCU UR5, c[0x0][0x388] ;  /* 0x00007100ff0577ac */ /* 0x000f640008000800 */
[----:B-----5:R-:W-:-:S12]  /*0e00*/  ULOP3.LUT UR5, UR5, 0x7ffffffe, URZ, 0xc0, !UPT ;  /* 0x7ffffffe05057892 */ /* 0x020fd8000f8ec0ff */
.L_x_2:
[----:B------:R-:W5:Y:S02]  /*0e10*/  LDCU UR10, c[0x0][0x388] ;  /* 0x00007100ff0a77ac */ /* 0x000f640008000800 */
[----:B-----5:R-:W-:-:S04]  /*0e20*/  ULOP3.LUT UR10, UR10, 0x1, URZ, 0xc0, !UPT ;  /* 0x000000010a0a7892 */ /* 0x020fc8000f8ec0ff */
[----:B------:R-:W-:-:S09]  /*0e30*/  UISETP.NE.U32.OR UP0, UPT, UR10, 0x1, UP0 ;  /* 0x000000010a00788c */ /* 0x000fd20008705470 */
[----:B------:R-:W-:Y:S05]  /*0e40*/  BRA.U UP0, `(.L_x_8) ;  /* 0x00000005001c7547 */ /* 0x000fea000b800000 */
[----:B------:R-:W-:-:S04]  /*0e50*/  UIADD3 UR13, UPT, UPT, UR9, UR5, URZ ;  /* 0x00000005090d7290 */ /* 0x000fc8000fffe0ff */
[----:B------:R-:W-:-:S04]  /*0e60*/  UISETP.GE.AND UP0, UPT, UR13, UR12, UPT ;  /* 0x0000000c0d00728c */ /* 0x000fc8000bf06270 */
[----:B------:R-:W-:-:S09]  /*0e70*/  UISETP.LT.OR UP0, UPT, UR13, 0x1, UP0 ;  /* 0x000000010d00788c */ /* 0x000fd20008701670 */
[----:B------:R-:W-:Y:S05]  /*0e80*/  BRA.U UP0, `(.L_x_8) ;  /* 0x00000005000c7547 */ /* 0x000fea000b800000 */
[----:B------:R-:W5:Y:S01]  /*0e90*/  LDCU.64 UR10, c[0x0][0x3a8] ;  /* 0x00007500ff0a77ac */ /* 0x000f620008000a00 */
[----:B---3--:R-:W-:Y:S01]  /*0ea0*/  LDS.64 R2, [UR30] ;  /* 0x0000001eff027984 */ /* 0x008fe20008000a00 */
[----:B0-----:R-:W0:Y:S01]  /*0eb0*/  LDC R14, c[0x0][0x380] ;  /* 0x0000e000ff0e7b82 */ /* 0x001e220000000800 */
[----:B------:R-:W-:Y:S02]  /*0ec0*/  UIADD3 UR13, UPT, UPT, UR16, UR13, URZ ;  /* 0x0000000d100d7290 */ /* 0x000fe4000fffe0ff */
[----:B------:R-:W3:Y:S02]  /*0ed0*/  LDS R7, [UR29] ;  /* 0x0000001dff077984 */ /* 0x000ee40008000800 */
[----:B------:R-:W-:-:S03]  /*0ee0*/  USHF.L.U32 UR14, UR13, 0x1, URZ ;  /* 0x000000010d0e7899 */ /* 0x000fc600080006ff */
[----:B------:R-:W2:Y:S01]  /*0ef0*/  LDC R13, c[0x0][0x384] ;  /* 0x0000e100ff0d7b82 */ /* 0x000ea20000000800 */
[----:B-----5:R-:W-:-:S06]  /*0f00*/  UIMAD.WIDE UR10, UR14, 0x4, UR10 ;  /* 0x000000040e0a78a5 */ /* 0x020fcc000f8e020a */
[----:B------:R-:W-:Y:S01]  /*0f10*/  MOV R8, UR10 ;  /* 0x0000000a00087c02 */ /* 0x000fe20008000f00 */
[----:B------:R-:W-:-:S04]  /*0f20*/  IMAD.U32 R9, RZ, RZ, UR11 ;  /* 0x0000000bff097e24 */ /* 0x000fc8000f8e00ff */
[----:B------:R-:W5:Y:S01]  /*0f30*/  LDCU.64 UR10, c[0x0][0x3b0] ;  /* 0x00007600ff0a77ac */ /* 0x000f620008000a00 */
[----:B------:R-:W4:Y:S04]  /*0f40*/  LDG.E R6, desc[UR18][R8.64] ;  /* 0x0000001208067981 */ /* 0x000f28000c1e1900 */
[----:B------:R3:W2:Y:S01]  /*0f50*/  LDG.E R12, desc[UR18][R8.64+0x4] ;  /* 0x00000412080c7981 */ /* 0x0006a2000c1e1900 */
[----:B-----5:R-:W-:-:S06]  /*0f60*/  UIMAD.WIDE UR10, UR13, 0x4, UR10 ;  /* 0x000000040d0a78a5 */ /* 0x020fcc000f8e020a */
[----:B------:R-:W-:Y:S01]  /*0f70*/  MOV R10, UR10 ;  /* 0x0000000a000a7c02 */ /* 0x000fe20008000f00 */
[----:B------:R-:W-:-:S05]  /*0f80*/  IMAD.U32 R11, RZ, RZ, UR11 ;  /* 0x0000000bff0b7e24 */ /* 0x000fca000f8e00ff */
[----:B------:R5:W2:Y:S01]  /*0f90*/  LDG.E R0, desc[UR18][R10.64] ;  /* 0x000000120a007981 */ /* 0x000aa2000c1e1900 */
[----:B------:R-:W1:Y:S01]  /*0fa0*/  S2UR UR13, SR_CgaCtaId ;  /* 0x00000000000d79c3 */ /* 0x000e620000008800 */
[----:B------:R-:W-:Y:S02]  /*0fb0*/  UMOV UR11, 0x400 ;  /* 0x00000400000b7882 */ /* 0x000fe40000000000 */
[----:B------:R-:W-:Y:S02]  /*0fc0*/  UIADD3 UR14, UPT, UPT, UR11, 0x30, URZ ;  /* 0x000000300b0e7890 */ /* 0x000fe4000fffe0ff */
[----:B-1----:R-:W-:Y:S02]  /*0fd0*/  ULEA UR10, UR13, UR11, 0x18 ;  /* 0x0000000b0d0a7291 */ /* 0x002fe4000f8ec0ff */
[----:B------:R-:W-:Y:S02]  /*0fe0*/  ULEA UR14, UR13, UR14, 0x18 ;  /* 0x0000000e0d0e7291 */ /* 0x000fe4000f8ec0ff */
[----:B------:R-:W-:-:S09]  /*0ff0*/  ULEA UR10, UR5, UR10, 0x3 ;  /* 0x0000000a050a7291 */ /* 0x000fd2000f8e18ff */
[----:B------:R-:W-:Y:S01]  /*1000*/  LDS.64 R4, [UR10] ;  /* 0x0000000aff047984 */ /* 0x000fe20008000a00 */
[----:B------:R-:W-:-:S04]  /*1010*/  UIADD3 UR11, UPT, UPT, UR11, 0x20, URZ ;  /* 0x000000200b0b7890 */ /* 0x000fc8000fffe0ff */
[----:B------:R-:W-:-:S04]  /*1020*/  ULEA UR11, UR13, UR11, 0x18 ;  /* 0x0000000b0d0b7291 */ /* 0x000fc8000f8ec0ff */
[----:B------:R-:W-:-:S09]  /*1030*/  ULEA UR5, UR5, UR11, 0x2 ;  /* 0x0000000b05057291 */ /* 0x000fd2000f8e10ff */
[----:B---3--:R-:W-:Y:S01]  /*1040*/  LDS R8, [UR5] ;  /* 0x00000005ff087984 */ /* 0x008fe20008000800 */
[----:B------:R-:W-:-:S04]  /*1050*/  IADD3 R7, PT, PT, R7, UR21, RZ ;  /* 0x0000001507077c10 */ /* 0x000fc8000fffe0ff */
[----:B0-----:R-:W-:-:S04]  /*1060*/  ISETP.GE.AND P1, PT, R7, R14, PT ;  /* 0x0000000e0700720c */ /* 0x001fc80003f26270 */
[----:B------:R-:W-:Y:S02]  /*1070*/  ISETP.GT.AND P1, PT, R7, -0x1, !P1 ;  /* 0xffffffff0700780c */ /* 0x000fe40004f24270 */
[----:B----4-:R-:W-:-:S05]  /*1080*/  LEA R6, R6, UR14, 0x2 ;  /* 0x0000000e06067c11 */ /* 0x010fca000f8e10ff */
[----:B-----5:R-:W0:Y:S01]  /*1090*/  LDS R11, [R6] ;  /* 0x00000000060b7984 */ /* 0x020e220000000800 */
[----:B--2---:R-:W-:Y:S01]  /*10a0*/  FMUL R10, R2, R0 ;  /* 0x00000000020a7220 */ /* 0x004fe20000400000 */
[----:B------:R-:W-:-:S03]  /*10b0*/  LEA R2, R12, UR14, 0x2 ;  /* 0x0000000e0c027c11 */ /* 0x000fc6000f8e10ff */
[----:B0-----:R-:W-:-:S05]  /*10c0*/  FFMA R11, R4, R10, R11 ;  /* 0x0000000a040b7223 */ /* 0x001fca000000000b */
[----:B------:R-:W-:Y:S04]  /*10d0*/  STS [R6], R11 ;  /* 0x0000000b06007388 */ /* 0x000fe80000000800 */
[----:B------:R-:W0:Y:S01]  /*10e0*/  LDS R9, [R2+0x24] ;  /* 0x0000240002097984 */ /* 0x000e220000000800 */
[----:B------:R-:W-:-:S05]  /*10f0*/  VIADD R12, R8, UR22 ;  /* 0x00000016080c7c36 */ /* 0x000fca0008000000 */
[----:B------:R-:W-:-:S04]  /*1100*/  ISETP.GE.AND P0, PT, R12, R13, PT ;  /* 0x0000000d0c00720c */ /* 0x000fc80003f06270 */
[----:B------:R-:W-:Y:S01]  /*1110*/  ISETP.LT.OR P0, PT, R12, RZ, P0 ;  /* 0x000000ff0c00720c */ /* 0x000fe20000701670 */
[----:B0-----:R-:W-:-:S05]  /*1120*/  FFMA R9, R4, R10, R9 ;  /* 0x0000000a04097223 */ /* 0x001fca0000000009 */
[----:B------:R0:W-:Y:S01]  /*1130*/  STS [R2+0x24], R9 ;  /* 0x0000240902007388 */ /* 0x0001e20000000800 */
[----:B------:R-:W-:Y:S06]  /*1140*/  @!P1 BRA `(.L_x_9) ;  /* 0x00000000001c9947 */ /* 0x000fec0003800000 */
[----:B0-----:R-:W0:Y:S01]  /*1150*/  LDS R9, [R6] ;  /* 0x0000000006097984 */ /* 0x001e220000000800 */
[----:B------:R-:W-:-:S04]  /*1160*/  FMUL R7, R5, R0 ;  /* 0x0000000005077220 */ /* 0x000fc80000400000 */
[----:B0-----:R-:W-:-:S05]  /*1170*/  FFMA R9, R4, R7, R9 ;  /* 0x0000000704097223 */ /* 0x001fca0000000009 */
[----:B------:R-:W-:Y:S04]  /*1180*/  STS [R6], R9 ;  /* 0x0000000906007388 */ /* 0x000fe80000000800 */
[----:B------:R-:W0:Y:S02]  /*1190*/  LDS R8, [R2+0x24] ;  /* 0x0000240002087984 */ /* 0x000e240000000800 */
[----:B0-----:R-:W-:-:S05]  /*11a0*/  FFMA R7, R4, R7, R8 ;  /* 0x0000000704077223 */ /* 0x001fca0000000008 */
[----:B------:R1:W-:Y:S02]  /*11b0*/  STS [R2+0x24], R7 ;  /* 0x0000240702007388 */ /* 0x0003e40000000800 */
.L_x_9:
[----:B------:R-:W1:Y:S02]  /*11c0*/  @!P0 LDS R4, [R6] ;  /* 0x0000000006048984 */ /* 0x000e640000000800 */
[----:B-1----:R-:W-:-:S05]  /*11d0*/  @!P0 FFMA R7, R5, R10, R4 ;  /* 0x0000000a05078223 */ /* 0x002fca0000000004 */
[----:B------:R-:W-:Y:S04]  /*11e0*/  @!P0 STS [R6], R7 ;  /* 0x0000000706008388 */ /* 0x000fe80000000800 */
[----:B------:R-:W0:Y:S02]  /*11f0*/  @!P0 LDS R4, [R2+0x24] ;  /* 0x0000240002048984 */ /* 0x000e240000000800 */
[----:B0-----:R-:W-:-:S05]  /*1200*/  @!P0 FFMA R9, R5, R10, R4 ;  /* 0x0000000a05098223 */ /* 0x001fca0000000004 */
[----:B------:R0:W-:Y:S01]  /*1210*/  @!P0 STS [R2+0x24], R9 ;  /* 0x0000240902008388 */ /* 0x0001e20000000800 */
[----:B------:R-:W-:-:S04]  /*1220*/  ISETP.LT.OR P0, PT, R12, RZ, !P1 ;  /* 0x000000ff0c00720c */ /* 0x000fc80004f01670 */
[----:B------:R-:W-:-:S13]  /*1230*/  ISETP.GE.OR P0, PT, R12, R13, P0 ;  /* 0x0000000d0c00720c */ /* 0x000fda0000706670 */
        /* <DEDUP_REMOVED lines=8> */
.L_x_8:
[----:B------:R-:W-:Y:S05]  /*12c0*/  BRA.U UP2, `(.L_x_10) ;  /* 0xfffffff1022c7547 */ /* 0x000fea000b83ffff */
.L_x_1:
[----:B--2-4-:R-:W-:Y:S05]  /*12d0*/  BSYNC.RECONVERGENT B0 ;  /* 0x0000000000007941 */ /* 0x014fea0003800200 */
.L_x_0:
[----:B------:R-:W2:Y:S01]  /*12e0*/  S2R R9, SR_TID.X ;  /* 0x0000000000097919 */ /* 0x000ea20000002100 */
[----:B------:R-:W-:Y:S01]  /*12f0*/  BAR.SYNC.DEFER_BLOCKING 0x0 ;  /* 0x0000000000007b1d */ /* 0x000fe20000010000 */
[----:B0--3--:R-:W-:-:S04]  /*1300*/  CS2R.32 R2, SR_CLOCKLO ;  /* 0x0000000000027805 */ /* 0x009fc80000005000 */
[----:B------:R-:W-:-:S03]  /*1310*/  IADD3 R2, PT, PT, R2, -UR25, RZ ;  /* 0x8000001902027c10 */ /* 0x000fc6000fffe0ff */
[----:B------:R-:W0:Y:S08]  /*1320*/  S2UR UR9, SR_CLOCKLO ;  /* 0x00000000000979c3 */ /* 0x000e300000005000 */
[----:B-1----:R-:W1:Y:S01]  /*1330*/  LDC.64 R4, c[0x0][0x380] ;  /* 0x0000e000ff047b82 */ /* 0x002e620000000a00 */
[----:B------:R-:W-:Y:S07]  /*1340*/  BSSY.RECONVERGENT B0, `(.L_x_11) ;  /* 0x0000012000007945 */ /* 0x000fee0003800200 */
[----:B------:R-:W2:Y:S01]  /*1350*/  LDC R0, c[0x0][0x394] ;  /* 0x0000e500ff007b82 */ /* 0x000ea20000000800 */
[----:B-1----:R-:W-:-:S04]  /*1360*/  ISETP.LE.AND P0, PT, R5, UR22, PT ;  /* 0x0000001605007c0c */ /* 0x002fc8000bf03270 */
[----:B------:R-:W-:-:S04]  /*1370*/  ISETP.LE.OR P0, PT, R4, UR21, P0 ;  /* 0x0000001504007c0c */ /* 0x000fc80008703670 */
[----:B--2---:R-:W-:-:S13]  /*1380*/  ISETP.GE.OR P0, PT, R9, R0, P0 ;  /* 0x000000000900720c */ /* 0x004fda0000706670 */
[----:B0-----:R-:W-:Y:S05]  /*1390*/  @P0 BRA `(.L_x_12) ;  /* 0x0000000000300947 */ /* 0x001fea0003800000 */
[----:B------:R-:W0:Y:S01]  /*13a0*/  S2UR UR5, SR_CgaCtaId ;  /* 0x00000000000579c3 */ /* 0x000e220000008800 */
[----:B------:R-:W-:Y:S01]  /*13b0*/  UMOV UR4, 0x400 ;  /* 0x0000040000047882 */ /* 0x000fe20000000000 */
[----:B------:R-:W-:Y:S01]  /*13c0*/  IMAD R0, R0, UR22, R9 ;  /* 0x0000001600007c24 */ /* 0x000fe2000f8e0209 */
[----:B------:R-:W-:-:S05]  /*13d0*/  UIADD3 UR4, UPT, UPT, UR4, 0x30, URZ ;  /* 0x0000003004047890 */ /* 0x000fca000fffe0ff */
[----:B------:R-:W1:Y:S08]  /*13e0*/  LDC R7, c[0x0][0x3a0] ;  /* 0x0000e800ff077b82 */ /* 0x000e700000000800 */
[----:B------:R-:W2:Y:S01]  /*13f0*/  LDC.64 R4, c[0x0][0x398] ;  /* 0x0000e600ff047b82 */ /* 0x000ea20000000a00 */
[----:B0-----:R-:W-:-:S06]  /*1400*/  ULEA UR4, UR5, UR4, 0x18 ;  /* 0x0000000405047291 */ /* 0x001fcc000f8ec0ff */
[----:B------:R-:W-:Y:S01]  /*1410*/  LEA R3, R9, UR4, 0x2 ;  /* 0x0000000409037c11 */ /* 0x000fe2000f8e10ff */
[----:B-1----:R-:W-:-:S05]  /*1420*/  IMAD R7, R7, UR21, R0 ;  /* 0x0000001507077c24 */ /* 0x002fca000f8e0200 */
[----:B------:R-:W0:Y:S01]  /*1430*/  LDS R3, [R3] ;  /* 0x0000000003037984 */ /* 0x000e220000000800 */
[----:B--2---:R-:W-:-:S05]  /*1440*/  IMAD.WIDE R4, R7, 0x4, R4 ;  /* 0x0000000407047825 */ /* 0x004fca00078e0204 */
[----:B0-----:R0:W-:Y:S02]  /*1450*/  STG.E desc[UR18][R4.64], R3 ;  /* 0x0000000304007986 */ /* 0x0011e4000c101912 */
.L_x_12:
[----:B------:R-:W-:Y:S05]  /*1460*/  BSYNC.RECONVERGENT B0 ;  /* 0x0000000000007941 */ /* 0x000fea0003800200 */
.L_x_11:
[----:B0-----:R-:W-:-:S05]  /*1470*/  CS2R.32 R3, SR_CLOCKLO ;  /* 0x0000000000037805 */ /* 0x001fca0000005000 */
[----:B------:R-:W-:Y:S01]  /*1480*/  VIADD R3, R3, -UR9 ;  /* 0x8000000903037c36 */ /* 0x000fe20008000000 */
[----:B------:R-:W-:Y:S01]  /*1490*/  CS2R.32 R10, SR_CLOCKLO ;  /* 0x00000000000a7805 */ /* 0x000fe20000005000 */
[----:B------:R-:W0:Y:S03]  /*14a0*/  S2R R0, SR_TID.Y ;  /* 0x0000000000007919 */ /* 0x000e260000002200 */
[----:B------:R-:W-:Y:S02]  /*14b0*/  IADD3 R10, PT, PT, R10, -UR20, RZ ;  /* 0x800000140a0a7c10 */ /* 0x000fe4000fffe0ff */
[----:B0-----:R-:W-:-:S04]  /*14c0*/  LOP3.LUT R0, R9, UR22, R0, 0xfe, !PT ;  /* 0x0000001609007c12 */ /* 0x001fc8000f8efe00 */
[----:B------:R-:W-:-:S13]  /*14d0*/  LOP3.LUT P0, RZ, R0, UR21, RZ, 0xfc, !PT ;  /* 0x0000001500ff7c12 */ /* 0x000fda000f80fcff */
[----:B------:R-:W-:Y:S05]  /*14e0*/  @P0 EXIT ;  /* 0x000000000000094d */ /* 0x000fea0003800000 */
[----:B------:R-:W-:Y:S01]  /*14f0*/  IADD3 R5, PT, PT, R3, UR8, R2 ;  /* 0x0000000803057c10 */ /* 0x000fe2000fffe002 */
[----:B------:R-:W-:Y:S01]  /*1500*/  IMAD.U32 R11, RZ, RZ, UR8 ;  /* 0x00000008ff0b7e24 */ /* 0x000fe2000f8e00ff */
[----:B------:R-:W-:Y:S01]  /*1510*/  MOV R8, 0x0 ;  /* 0x0000000000087802 */ /* 0x000fe20000000f00 */
[----:B------:R0:W-:Y:S01]  /*1520*/  STL.64 [R1+0x8], R2 ;  /* 0x0000080201007387 */ /* 0x0001e20000100a00 */
[----:B------:R-:W-:Y:S01]  /*1530*/  IADD3 R0, PT, PT, -R5, R10, RZ ;  /* 0x0000000a05007210 */ /* 0x000fe20007ffe1ff */
[----:B------:R-:W1:Y:S01]  /*1540*/  LDCU.64 UR4, c[0x4][0x8] ;  /* 0x01000100ff0477ac */ /* 0x000e620008000a00 */
[----:B------:R-:W-:Y:S01]  /*1550*/  IMAD.U32 R6, RZ, RZ, UR6 ;  /* 0x00000006ff067e24 */ /* 0x000fe2000f8e00ff */
[----:B------:R0:W-:Y:S01]  /*1560*/  STL.64 [R1], R10 ;  /* 0x0000000a01007387 */ /* 0x0001e20000100a00 */
[----:B------:R-:W2:Y:S01]  /*1570*/  LDC.64 R8, c[0x4][R8] ;  /* 0x0100000008087b82 */ /* 0x000ea20000000a00 */
[----:B------:R-:W-:Y:S02]  /*1580*/  MOV R7, UR7 ;  /* 0x0000000700077c02 */ /* 0x000fe40008000f00 */
[----:B------:R0:W-:Y:S01]  /*1590*/  STL [R1+0x10], R0 ;  /* 0x0000100001007387 */ /* 0x0001e20000100800 */
[----:B-1----:R-:W-:Y:S01]  /*15a0*/  IMAD.U32 R4, RZ, RZ, UR4 ;  /* 0x00000004ff047e24 */ /* 0x002fe2000f8e00ff */
[----:B0-----:R-:W-:-:S07]  /*15b0*/  MOV R5, UR5 ;  /* 0x0000000500057c02 */ /* 0x001fce0008000f00 */
[----:B------:R-:W-:-:S07]  /*15c0*/  LEPC R20, `(.L_x_13) ;  /* 0x000000001014794e */ /* 0x000fce0000000000 */
[----:B--2---:R-:W-:Y:S05]  /*15d0*/  CALL.ABS.NOINC R8 ;  /* 0x0000000008007343 */ /* 0x004fea0003c00000 */
.L_x_13:
[----:B------:R-:W-:Y:S05]  /*15e0*/  EXIT ;  /* 0x000000000000794d */ /* 0x000fea0003800000 */
.L_x_14:
[----:B------:R-:W-:-:S00]  /*15f0*/  BRA `(.L_x_14) ;  /* 0xfffffffc00fc7947 */ /* 0x000fc0000383ffff */
[----:B------:R-:W-:-:S00]  /*1600*/  NOP ;  /* 0x0000000000007918 */ /* 0x000fc00000000000 */
[----:B------:R-:W-:-:S00]  /*1610*/  NOP ;  /* 0x0000000000007918 */ /* 0x000fc00000000000 */
[----:B------:R-:W-:-:S00]  /*1620*/  NOP ;  /* 0x0000000000007918 */ /* 0x000fc00000000000 */
[----:B------:R-:W-:-:S00]  /*1630*/  NOP ;  /* 0x0000000000007918 */ /* 0x000fc00000000000 */
[----:B------:R-:W-:-:S00]  /*1640*/  NOP ;  /* 0x0000000000007918 */ /* 0x000fc00000000000 */
[----:B------:R-:W-:-:S00]  /*1650*/  NOP ;  /* 0x0000000000007918 */ /* 0x000fc00000000000 */
[----:B------:R-:W-:-:S00]  /*1660*/  NOP ;  /* 0x0000000000007918 */ /* 0x000fc00000000000 */
[----:B------:R-:W-:-:S00]  /*1670*/  NOP ;  /* 0x0000000000007918 */ /* 0x000fc00000000000 */
.L_x_15:


//--------------------- .nv.global.init           --------------------------
	.section	.nv.global.init,"aw",@progbits
.nv.global.init:
	.type		$str,@object
	.size		$str,(.L_0 - $str)
$str:
        /*0000*/ 	.byte	0x54, 0x68, 0x72, 0x65, 0x61, 0x64, 0x20, 0x30, 0x2c, 0x30, 0x20, 0x6f, 0x66, 0x20, 0x42, 0x6c
        /* <DEDUP_REMOVED lines=12> */
        /*00d0*/ 	.byte	0x0a, 0x00
.L_0:


//--------------------- .nv.shared._Z9kernel_n4iiiiiiPfiPiS_S_S0_ --------------------------
	.section	.nv.shared._Z9kernel_n4iiiiiiPfiPiS_S_S0_,"aw",@nobits
	.sectionflags	@""
	.align	4
.nv.shared._Z9kernel_n4iiiiiiPfiPiS_S_S0_:
	.zero		1180


//--------------------- .nv.shared.reserved.0     --------------------------
	.section	.nv.shared.reserved.0,"aw",@nobits
	.weak		__nv_reservedSMEM_offset_0_alias
	.size		__nv_reservedSMEM_offset_0_alias, 0, 64
	.other		__nv_reservedSMEM_offset_0_alias,@"STO_CUDA_RESERVED_SHARED STV_DEFAULT"
__nv_reservedSMEM_offset_0_alias:
	.zero		0
	.zero		64


//--------------------- .nv.constant0._Z9kernel_n4iiiiiiPfiPiS_S_S0_ --------------------------
	.section	.nv.constant0._Z9kernel_n4iiiiiiPfiPiS_S_S0_,"a",@progbits
	.sectionflags	@""
	.align	4
.nv.constant0._Z9kernel_n4iiiiiiPfiPiS_S_S0_:
	.zero		968


//--------------------- SYMBOLS --------------------------

	.type		.nv.reservedSmem.offset0,@object
	.size		.nv.reservedSmem.offset0,0x4
	.type		.nv.reservedSmem.cap,@object
	.size		.nv.reservedSmem.cap,0x4
	.type		vprintf,@function
